//
// Generated by NVIDIA NVVM Compiler
//
// Compiler Build ID: CL-36424714
// Cuda compilation tools, release 13.0, V13.0.88
// Based on NVVM 20.0.0
//

.version 9.0
.target sm_100
.address_size 64

	// .globl	_Z6kerneliPdS_S_S_
.func  (.param .b64 func_retval0) __internal_accurate_pow
(
	.param .b64 __internal_accurate_pow_param_0
)
;

.visible .entry _Z6kerneliPdS_S_S_(
	.param .u32 _Z6kerneliPdS_S_S__param_0,
	.param .u64 .ptr .align 1 _Z6kerneliPdS_S_S__param_1,
	.param .u64 .ptr .align 1 _Z6kerneliPdS_S_S__param_2,
	.param .u64 .ptr .align 1 _Z6kerneliPdS_S_S__param_3,
	.param .u64 .ptr .align 1 _Z6kerneliPdS_S_S__param_4
)
{
	.reg .pred 	%p<65>;
	.reg .b32 	%r<111>;
	.reg .b64 	%rd<56>;
	.reg .b64 	%fd<126>;

	ld.param.u32 	%r24, [_Z6kerneliPdS_S_S__param_0];
	ld.param.u64 	%rd9, [_Z6kerneliPdS_S_S__param_1];
	ld.param.u64 	%rd11, [_Z6kerneliPdS_S_S__param_3];
	ld.param.u64 	%rd12, [_Z6kerneliPdS_S_S__param_4];
	cvta.to.global.u64 	%rd1, %rd12;
	cvta.to.global.u64 	%rd2, %rd9;
	mov.u32 	%r1, %ctaid.x;
	mov.u32 	%r25, %ntid.x;
	mov.u32 	%r2, %tid.x;
	mad.lo.s32 	%r3, %r1, %r25, %r2;
	setp.ge.s32 	%p4, %r3, %r24;
	@%p4 bra 	$L__BB0_67;
	mul.hi.s32 	%r26, %r3, 1717986919;
	shr.u32 	%r27, %r26, 31;
	shr.s32 	%r28, %r26, 1;
	add.s32 	%r29, %r28, %r27;
	mul.lo.s32 	%r30, %r29, 5;
	sub.s32 	%r31, %r3, %r30;
	mov.pred 	%p64, -1;
	or.b32  	%r32, %r31, 4;
	setp.eq.s32 	%p6, %r32, 4;
	@%p6 bra 	$L__BB0_3;
	add.s32 	%r33, %r3, 4;
	setp.lt.u32 	%p64, %r33, 9;
$L__BB0_3:
	add.s32 	%r34, %r3, -20;
	setp.lt.u32 	%p7, %r34, 5;
	or.pred  	%p8, %p7, %p64;
	@%p8 bra 	$L__BB0_67;
	// begin inline asm
	mov.u32 %r35, %envreg2;
	// end inline asm
	cvt.u64.u32 	%rd13, %r35;
	// begin inline asm
	mov.u32 %r36, %envreg1;
	// end inline asm
	cvt.u64.u32 	%rd14, %r36;
	shl.b64 	%rd15, %rd14, 32;
	or.b64  	%rd3, %rd15, %rd13;
	mul.wide.s32 	%rd16, %r3, 8;
	add.s64 	%rd4, %rd2, %rd16;
	cvta.to.global.u64 	%rd17, %rd11;
	add.s64 	%rd5, %rd17, %rd16;
	mov.f64 	%fd18, 0d4000000000000000;
	{
	.reg .b32 %temp; 
	mov.b64 	{%temp, %r4}, %fd18;
	}
	and.b32  	%r5, %r4, 2146435072;
	setp.eq.s32 	%p9, %r5, 1062207488;
	setp.lt.s32 	%p10, %r4, 0;
	selp.b32 	%r6, 0, 2146435072, %p10;
	and.b32  	%r38, %r4, 2147483647;
	setp.ne.s32 	%p11, %r38, 1071644672;
	and.pred  	%p3, %p9, %p11;
	add.s64 	%rd6, %rd3, 4;
	mov.u32 	%r39, %tid.y;
	add.s32 	%r40, %r2, %r39;
	mov.u32 	%r41, %tid.z;
	or.b32  	%r7, %r40, %r41;
	mov.u32 	%r42, %nctaid.x;
	mov.u32 	%r43, %nctaid.y;
	mul.lo.s32 	%r44, %r42, %r43;
	mov.u32 	%r45, %nctaid.z;
	mul.lo.s32 	%r46, %r44, %r45;
	mov.u32 	%r47, %ctaid.y;
	add.s32 	%r48, %r1, %r47;
	mov.u32 	%r49, %ctaid.z;
	neg.s32 	%r50, %r49;
	setp.eq.s32 	%p12, %r48, %r50;
	sub.s32 	%r51, -2147483647, %r46;
	selp.b32 	%r8, %r51, 1, %p12;
	add.s64 	%rd7, %rd1, %rd16;
	mov.b32 	%r109, 0;
$L__BB0_5:
	ld.param.u64 	%rd51, [_Z6kerneliPdS_S_S__param_2];
	setp.lt.s32 	%p13, %r4, 0;
	setp.eq.s32 	%p14, %r5, 1062207488;
	ld.global.f64 	%fd19, [%rd4+8];
	ld.global.f64 	%fd20, [%rd4+-8];
	sub.f64 	%fd21, %fd19, %fd20;
	cvta.to.global.u64 	%rd18, %rd51;
	mul.wide.s32 	%rd19, %r3, 8;
	add.s64 	%rd20, %rd18, %rd19;
	ld.global.f64 	%fd22, [%rd20+40];
	ld.global.f64 	%fd23, [%rd20+-40];
	sub.f64 	%fd24, %fd22, %fd23;
	add.f64 	%fd25, %fd21, %fd24;
	div.rn.f64 	%fd1, %fd25, 0d3F847AE147AE147B;
	st.global.f64 	[%rd5], %fd1;
	ld.global.f64 	%fd26, [%rd4+8];
	ld.global.f64 	%fd27, [%rd4+-8];
	sub.f64 	%fd2, %fd26, %fd27;
	{
	.reg .b32 %temp; 
	mov.b64 	{%temp, %r10}, %fd2;
	}
	abs.f64 	%fd3, %fd2;
	{ // callseq 0, 0
	.param .b64 param0;
	st.param.f64 	[param0], %fd3;
	.param .b64 retval0;
	call.uni (retval0), 
	__internal_accurate_pow, 
	(
	param0
	);
	ld.param.f64 	%fd28, [retval0];
	} // callseq 0
	setp.lt.s32 	%p16, %r10, 0;
	neg.f64 	%fd30, %fd28;
	selp.f64 	%fd31, %fd30, %fd28, %p14;
	selp.f64 	%fd32, %fd31, %fd28, %p16;
	setp.eq.f64 	%p17, %fd2, 0d0000000000000000;
	selp.b32 	%r52, %r10, 0, %p14;
	or.b32  	%r53, %r52, 2146435072;
	selp.b32 	%r54, %r53, %r52, %p13;
	mov.b32 	%r55, 0;
	mov.b64 	%fd33, {%r55, %r54};
	selp.f64 	%fd124, %fd33, %fd32, %p17;
	add.f64 	%fd34, %fd2, 0d4000000000000000;
	{
	.reg .b32 %temp; 
	mov.b64 	{%temp, %r56}, %fd34;
	}
	and.b32  	%r57, %r56, 2146435072;
	setp.ne.s32 	%p18, %r57, 2146435072;
	@%p18 bra 	$L__BB0_10;
	setp.num.f64 	%p19, %fd2, %fd2;
	@%p19 bra 	$L__BB0_8;
	mov.f64 	%fd35, 0d4000000000000000;
	add.rn.f64 	%fd124, %fd2, %fd35;
	bra.uni 	$L__BB0_10;
$L__BB0_8:
	setp.neu.f64 	%p20, %fd3, 0d7FF0000000000000;
	@%p20 bra 	$L__BB0_10;
	or.b32  	%r58, %r6, -2147483648;
	selp.b32 	%r59, %r58, %r6, %p3;
	selp.b32 	%r60, %r59, %r6, %p16;
	mov.b32 	%r61, 0;
	mov.b64 	%fd124, {%r61, %r60};
$L__BB0_10:
	ld.param.u64 	%rd52, [_Z6kerneliPdS_S_S__param_2];
	setp.lt.s32 	%p22, %r4, 0;
	setp.eq.s32 	%p23, %r5, 1062207488;
	setp.eq.f64 	%p25, %fd2, 0d3FF0000000000000;
	selp.f64 	%fd36, 0d3FF0000000000000, %fd124, %p25;
	sub.f64 	%fd37, %fd1, %fd36;
	st.global.f64 	[%rd5], %fd37;
	ld.global.f64 	%fd38, [%rd4+40];
	ld.global.f64 	%fd39, [%rd4+-40];
	sub.f64 	%fd40, %fd38, %fd39;
	add.f64 	%fd41, %fd40, %fd40;
	cvta.to.global.u64 	%rd21, %rd52;
	add.s64 	%rd23, %rd21, %rd19;
	ld.global.f64 	%fd42, [%rd23+8];
	ld.global.f64 	%fd43, [%rd23+-8];
	sub.f64 	%fd44, %fd42, %fd43;
	mul.f64 	%fd45, %fd41, %fd44;
	sub.f64 	%fd8, %fd37, %fd45;
	st.global.f64 	[%rd5], %fd8;
	ld.global.f64 	%fd46, [%rd23+40];
	ld.global.f64 	%fd47, [%rd23+-40];
	sub.f64 	%fd9, %fd46, %fd47;
	{
	.reg .b32 %temp; 
	mov.b64 	{%temp, %r11}, %fd9;
	}
	abs.f64 	%fd10, %fd9;
	{ // callseq 1, 0
	.param .b64 param0;
	st.param.f64 	[param0], %fd10;
	.param .b64 retval0;
	call.uni (retval0), 
	__internal_accurate_pow, 
	(
	param0
	);
	ld.param.f64 	%fd48, [retval0];
	} // callseq 1
	setp.lt.s32 	%p26, %r11, 0;
	neg.f64 	%fd50, %fd48;
	selp.f64 	%fd51, %fd50, %fd48, %p23;
	selp.f64 	%fd52, %fd51, %fd48, %p26;
	setp.eq.f64 	%p27, %fd9, 0d0000000000000000;
	selp.b32 	%r62, %r11, 0, %p23;
	or.b32  	%r63, %r62, 2146435072;
	selp.b32 	%r64, %r63, %r62, %p22;
	mov.b32 	%r65, 0;
	mov.b64 	%fd53, {%r65, %r64};
	selp.f64 	%fd125, %fd53, %fd52, %p27;
	add.f64 	%fd54, %fd9, 0d4000000000000000;
	{
	.reg .b32 %temp; 
	mov.b64 	{%temp, %r66}, %fd54;
	}
	and.b32  	%r67, %r66, 2146435072;
	setp.ne.s32 	%p28, %r67, 2146435072;
	@%p28 bra 	$L__BB0_15;
	setp.num.f64 	%p29, %fd9, %fd9;
	@%p29 bra 	$L__BB0_13;
	mov.f64 	%fd55, 0d4000000000000000;
	add.rn.f64 	%fd125, %fd9, %fd55;
	bra.uni 	$L__BB0_15;
$L__BB0_13:
	setp.neu.f64 	%p30, %fd10, 0d7FF0000000000000;
	@%p30 bra 	$L__BB0_15;
	setp.lt.s32 	%p31, %r11, 0;
	or.b32  	%r68, %r6, -2147483648;
	selp.b32 	%r69, %r68, %r6, %p3;
	selp.b32 	%r70, %r69, %r6, %p31;
	mov.b32 	%r71, 0;
	mov.b64 	%fd125, {%r71, %r70};
$L__BB0_15:
	setp.ne.s64 	%p32, %rd3, 0;
	setp.eq.f64 	%p33, %fd9, 0d3FF0000000000000;
	selp.f64 	%fd56, 0d3FF0000000000000, %fd125, %p33;
	sub.f64 	%fd57, %fd8, %fd56;
	st.global.f64 	[%rd5], %fd57;
	@%p32 bra 	$L__BB0_17;
	// begin inline asm
	trap;
	// end inline asm
$L__BB0_17:
	setp.ne.s32 	%p34, %r7, 0;
	barrier.sync 	0;
	@%p34 bra 	$L__BB0_20;
	// begin inline asm
	atom.add.release.gpu.u32 %r72,[%rd6],%r8;
	// end inline asm
$L__BB0_19:
	// begin inline asm
	ld.acquire.gpu.u32 %r74,[%rd6];
	// end inline asm
	xor.b32  	%r75, %r74, %r72;
	setp.gt.s32 	%p35, %r75, -1;
	@%p35 bra 	$L__BB0_19;
$L__BB0_20:
	barrier.sync 	0;
	mov.b32 	%r110, 0;
$L__BB0_21:
	setp.ne.s64 	%p36, %rd3, 0;
	ld.global.f64 	%fd58, [%rd7+8];
	ld.global.f64 	%fd59, [%rd7+-8];
	add.f64 	%fd60, %fd58, %fd59;
	ld.global.f64 	%fd61, [%rd7+40];
	ld.global.f64 	%fd62, [%rd7+-40];
	add.f64 	%fd63, %fd61, %fd62;
	mul.f64 	%fd64, %fd63, 0d3FD0000000000000;
	fma.rn.f64 	%fd65, %fd60, 0d3FD0000000000000, %fd64;
	ld.global.f64 	%fd66, [%rd5];
	mul.f64 	%fd67, %fd66, 0d3FD0000000000000;
	mul.f64 	%fd68, %fd67, 0d3FD0000000000000;
	sub.f64 	%fd15, %fd65, %fd68;
	@%p36 bra 	$L__BB0_23;
	// begin inline asm
	trap;
	// end inline asm
$L__BB0_23:
	setp.ne.s32 	%p37, %r7, 0;
	barrier.sync 	0;
	@%p37 bra 	$L__BB0_26;
	// begin inline asm
	atom.add.release.gpu.u32 %r77,[%rd6],%r8;
	// end inline asm
$L__BB0_25:
	// begin inline asm
	ld.acquire.gpu.u32 %r79,[%rd6];
	// end inline asm
	xor.b32  	%r80, %r79, %r77;
	setp.gt.s32 	%p38, %r80, -1;
	@%p38 bra 	$L__BB0_25;
$L__BB0_26:
	setp.ne.s64 	%p39, %rd3, 0;
	barrier.sync 	0;
	st.global.f64 	[%rd7], %fd15;
	@%p39 bra 	$L__BB0_28;
	// begin inline asm
	trap;
	// end inline asm
$L__BB0_28:
	setp.ne.s32 	%p40, %r7, 0;
	barrier.sync 	0;
	@%p40 bra 	$L__BB0_31;
	// begin inline asm
	atom.add.release.gpu.u32 %r81,[%rd6],%r8;
	// end inline asm
$L__BB0_30:
	// begin inline asm
	ld.acquire.gpu.u32 %r83,[%rd6];
	// end inline asm
	xor.b32  	%r84, %r83, %r81;
	setp.gt.s32 	%p41, %r84, -1;
	@%p41 bra 	$L__BB0_30;
$L__BB0_31:
	setp.ne.s32 	%p42, %r3, 6;
	barrier.sync 	0;
	@%p42 bra 	$L__BB0_33;
	ld.param.u64 	%rd55, [_Z6kerneliPdS_S_S__param_4];
	cvta.to.global.u64 	%rd30, %rd55;
	ld.global.f64 	%fd69, [%rd30+64];
	st.global.f64 	[%rd30+72], %fd69;
	ld.global.f64 	%fd70, [%rd30+104];
	st.global.f64 	[%rd30+112], %fd70;
	ld.global.f64 	%fd71, [%rd30+144];
	st.global.f64 	[%rd30+152], %fd71;
	ld.global.f64 	%fd72, [%rd30+48];
	st.global.f64 	[%rd30+8], %fd72;
	ld.global.f64 	%fd73, [%rd30+56];
	st.global.f64 	[%rd30+16], %fd73;
	st.global.f64 	[%rd30+24], %fd69;
	st.global.f64 	[%rd30+32], %fd69;
	st.global.f64 	[%rd30], %fd72;
	st.global.f64 	[%rd30+40], %fd72;
	ld.global.f64 	%fd74, [%rd30+88];
	st.global.f64 	[%rd30+80], %fd74;
	ld.global.f64 	%fd75, [%rd30+128];
	st.global.f64 	[%rd30+120], %fd75;
	mov.b64 	%rd31, 0;
	st.global.u64 	[%rd30+160], %rd31;
	st.global.u64 	[%rd30+168], %rd31;
	st.global.u64 	[%rd30+176], %rd31;
	st.global.u64 	[%rd30+184], %rd31;
	st.global.u64 	[%rd30+192], %rd31;
$L__BB0_33:
	setp.ne.s64 	%p43, %rd3, 0;
	@%p43 bra 	$L__BB0_35;
	// begin inline asm
	trap;
	// end inline asm
$L__BB0_35:
	setp.ne.s32 	%p44, %r7, 0;
	barrier.sync 	0;
	@%p44 bra 	$L__BB0_38;
	// begin inline asm
	atom.add.release.gpu.u32 %r85,[%rd6],%r8;
	// end inline asm
$L__BB0_37:
	// begin inline asm
	ld.acquire.gpu.u32 %r87,[%rd6];
	// end inline asm
	xor.b32  	%r88, %r87, %r85;
	setp.gt.s32 	%p45, %r88, -1;
	@%p45 bra 	$L__BB0_37;
$L__BB0_38:
	barrier.sync 	0;
	add.s32 	%r110, %r110, 1;
	setp.ne.s32 	%p46, %r110, 50;
	@%p46 bra 	$L__BB0_21;
	setp.ne.s64 	%p47, %rd3, 0;
	ld.global.f64 	%fd76, [%rd4];
	mul.f64 	%fd77, %fd76, 0d3F847AE147AE147B;
	fma.rn.f64 	%fd78, %fd76, 0d3F847AE147AE147B, %fd77;
	ld.global.f64 	%fd79, [%rd4+-8];
	sub.f64 	%fd80, %fd76, %fd79;
	mul.f64 	%fd81, %fd78, %fd80;
	sub.f64 	%fd82, %fd76, %fd81;
	ld.global.f64 	%fd83, [%rd4+-40];
	sub.f64 	%fd84, %fd76, %fd83;
	mul.f64 	%fd85, %fd78, %fd84;
	sub.f64 	%fd86, %fd82, %fd85;
	ld.global.f64 	%fd87, [%rd7+8];
	ld.global.f64 	%fd88, [%rd7+-8];
	sub.f64 	%fd89, %fd87, %fd88;
	mul.f64 	%fd90, %fd89, 0d3F847AE147AE147B;
	sub.f64 	%fd91, %fd86, %fd90;
	ld.global.f64 	%fd92, [%rd4+8];
	add.f64 	%fd93, %fd76, %fd76;
	sub.f64 	%fd94, %fd92, %fd93;
	add.f64 	%fd95, %fd79, %fd94;
	fma.rn.f64 	%fd96, %fd95, 0d3F4A36E2EB1C432D, %fd91;
	ld.global.f64 	%fd97, [%rd4+40];
	sub.f64 	%fd98, %fd97, %fd93;
	add.f64 	%fd99, %fd83, %fd98;
	fma.rn.f64 	%fd16, %fd99, 0d3F4A36E2EB1C432D, %fd96;
	@%p47 bra 	$L__BB0_41;
	// begin inline asm
	trap;
	// end inline asm
$L__BB0_41:
	setp.ne.s32 	%p48, %r7, 0;
	barrier.sync 	0;
	@%p48 bra 	$L__BB0_44;
	// begin inline asm
	atom.add.release.gpu.u32 %r89,[%rd6],%r8;
	// end inline asm
$L__BB0_43:
	// begin inline asm
	ld.acquire.gpu.u32 %r91,[%rd6];
	// end inline asm
	xor.b32  	%r92, %r91, %r89;
	setp.gt.s32 	%p49, %r92, -1;
	@%p49 bra 	$L__BB0_43;
$L__BB0_44:
	setp.ne.s64 	%p50, %rd3, 0;
	barrier.sync 	0;
	st.global.f64 	[%rd4], %fd16;
	@%p50 bra 	$L__BB0_46;
	// begin inline asm
	trap;
	// end inline asm
$L__BB0_46:
	setp.ne.s32 	%p51, %r7, 0;
	barrier.sync 	0;
	@%p51 bra 	$L__BB0_49;
	// begin inline asm
	atom.add.release.gpu.u32 %r93,[%rd6],%r8;
	// end inline asm
$L__BB0_48:
	// begin inline asm
	ld.acquire.gpu.u32 %r95,[%rd6];
	// end inline asm
	xor.b32  	%r96, %r95, %r93;
	setp.gt.s32 	%p52, %r96, -1;
	@%p52 bra 	$L__BB0_48;
$L__BB0_49:
	ld.param.u64 	%rd53, [_Z6kerneliPdS_S_S__param_2];
	setp.ne.s64 	%p53, %rd3, 0;
	barrier.sync 	0;
	cvta.to.global.u64 	%rd38, %rd53;
	mul.wide.s32 	%rd39, %r3, 8;
	add.s64 	%rd8, %rd38, %rd39;
	ld.global.f64 	%fd100, [%rd8];
	mul.f64 	%fd101, %fd100, 0d3F847AE147AE147B;
	fma.rn.f64 	%fd102, %fd100, 0d3F847AE147AE147B, %fd101;
	ld.global.f64 	%fd103, [%rd8+-8];
	sub.f64 	%fd104, %fd100, %fd103;
	mul.f64 	%fd105, %fd102, %fd104;
	sub.f64 	%fd106, %fd100, %fd105;
	ld.global.f64 	%fd107, [%rd8+-40];
	sub.f64 	%fd108, %fd100, %fd107;
	mul.f64 	%fd109, %fd102, %fd108;
	sub.f64 	%fd110, %fd106, %fd109;
	ld.global.f64 	%fd111, [%rd7+40];
	ld.global.f64 	%fd112, [%rd7+-40];
	sub.f64 	%fd113, %fd111, %fd112;
	mul.f64 	%fd114, %fd113, 0d3F847AE147AE147B;
	sub.f64 	%fd115, %fd110, %fd114;
	ld.global.f64 	%fd116, [%rd8+8];
	add.f64 	%fd117, %fd100, %fd100;
	sub.f64 	%fd118, %fd116, %fd117;
	add.f64 	%fd119, %fd103, %fd118;
	fma.rn.f64 	%fd120, %fd119, 0d3F4A36E2EB1C432D, %fd115;
	ld.global.f64 	%fd121, [%rd8+40];
	sub.f64 	%fd122, %fd121, %fd117;
	add.f64 	%fd123, %fd107, %fd122;
	fma.rn.f64 	%fd17, %fd123, 0d3F4A36E2EB1C432D, %fd120;
	@%p53 bra 	$L__BB0_51;
	// begin inline asm
	trap;
	// end inline asm
$L__BB0_51:
	setp.ne.s32 	%p54, %r7, 0;
	barrier.sync 	0;
	@%p54 bra 	$L__BB0_54;
	// begin inline asm
	atom.add.release.gpu.u32 %r97,[%rd6],%r8;
	// end inline asm
$L__BB0_53:
	// begin inline asm
	ld.acquire.gpu.u32 %r99,[%rd6];
	// end inline asm
	xor.b32  	%r100, %r99, %r97;
	setp.gt.s32 	%p55, %r100, -1;
	@%p55 bra 	$L__BB0_53;
$L__BB0_54:
	setp.ne.s64 	%p56, %rd3, 0;
	barrier.sync 	0;
	st.global.f64 	[%rd8], %fd17;
	@%p56 bra 	$L__BB0_56;
	// begin inline asm
	trap;
	// end inline asm
$L__BB0_56:
	setp.ne.s32 	%p57, %r7, 0;
	barrier.sync 	0;
	@%p57 bra 	$L__BB0_59;
	// begin inline asm
	atom.add.release.gpu.u32 %r101,[%rd6],%r8;
	// end inline asm
$L__BB0_58:
	// begin inline asm
	ld.acquire.gpu.u32 %r103,[%rd6];
	// end inline asm
	xor.b32  	%r104, %r103, %r101;
	setp.gt.s32 	%p58, %r104, -1;
	@%p58 bra 	$L__BB0_58;
$L__BB0_59:
	setp.ne.s32 	%p59, %r3, 6;
	barrier.sync 	0;
	@%p59 bra 	$L__BB0_61;
	ld.param.u64 	%rd54, [_Z6kerneliPdS_S_S__param_2];
	ld.param.u64 	%rd50, [_Z6kerneliPdS_S_S__param_1];
	cvta.to.global.u64 	%rd44, %rd50;
	mov.b64 	%rd45, 0;
	st.global.u64 	[%rd44+8], %rd45;
	st.global.u64 	[%rd44+16], %rd45;
	st.global.u64 	[%rd44+24], %rd45;
	st.global.u64 	[%rd44], %rd45;
	st.global.u64 	[%rd44+40], %rd45;
	st.global.u64 	[%rd44+80], %rd45;
	st.global.u64 	[%rd44+120], %rd45;
	st.global.u64 	[%rd44+32], %rd45;
	st.global.u64 	[%rd44+72], %rd45;
	st.global.u64 	[%rd44+112], %rd45;
	st.global.u64 	[%rd44+152], %rd45;
	mov.b64 	%rd46, 4607182418800017408;
	st.global.u64 	[%rd44+160], %rd46;
	st.global.u64 	[%rd44+168], %rd46;
	st.global.u64 	[%rd44+176], %rd46;
	st.global.u64 	[%rd44+184], %rd46;
	st.global.u64 	[%rd44+192], %rd46;
	cvta.to.global.u64 	%rd47, %rd54;
	st.global.u64 	[%rd47+8], %rd45;
	st.global.u64 	[%rd47+16], %rd45;
	st.global.u64 	[%rd47+24], %rd45;
	st.global.u64 	[%rd47+168], %rd45;
	st.global.u64 	[%rd47+176], %rd45;
	st.global.u64 	[%rd47+184], %rd45;
	st.global.u64 	[%rd47], %rd45;
	st.global.u64 	[%rd47+40], %rd45;
	st.global.u64 	[%rd47+80], %rd45;
	st.global.u64 	[%rd47+120], %rd45;
	st.global.u64 	[%rd47+160], %rd45;
	st.global.u64 	[%rd47+32], %rd45;
	st.global.u64 	[%rd47+72], %rd45;
	st.global.u64 	[%rd47+112], %rd45;
	st.global.u64 	[%rd47+152], %rd45;
	st.global.u64 	[%rd47+192], %rd45;
$L__BB0_61:
	setp.ne.s64 	%p60, %rd3, 0;
	@%p60 bra 	$L__BB0_63;
	// begin inline asm
	trap;
	// end inline asm
$L__BB0_63:
	setp.ne.s32 	%p61, %r7, 0;
	barrier.sync 	0;
	@%p61 bra 	$L__BB0_66;
	// begin inline asm
	atom.add.release.gpu.u32 %r105,[%rd6],%r8;
	// end inline asm
$L__BB0_65:
	// begin inline asm
	ld.acquire.gpu.u32 %r107,[%rd6];
	// end inline asm
	xor.b32  	%r108, %r107, %r105;
	setp.gt.s32 	%p62, %r108, -1;
	@%p62 bra 	$L__BB0_65;
$L__BB0_66:
	barrier.sync 	0;
	add.s32 	%r109, %r109, 1;
	setp.ne.s32 	%p63, %r109, 10;
	@%p63 bra 	$L__BB0_5;
$L__BB0_67:
	ret;

}
.func  (.param .b64 func_retval0) __internal_accurate_pow(
	.param .b64 __internal_accurate_pow_param_0
)
{
	.reg .pred 	%p<8>;
	.reg .b32 	%r<49>;
	.reg .b32 	%f<3>;
	.reg .b64 	%fd<109>;

	ld.param.f64 	%fd10, [__internal_accurate_pow_param_0];
	{
	.reg .b32 %temp; 
	mov.b64 	{%temp, %r46}, %fd10;
	}
	{
	.reg .b32 %temp; 
	mov.b64 	{%r45, %temp}, %fd10;
	}
	shr.u32 	%r47, %r46, 20;
	setp.gt.u32 	%p1, %r46, 1048575;
	@%p1 bra 	$L__BB1_2;
	mul.f64 	%fd11, %fd10, 0d4350000000000000;
	{
	.reg .b32 %temp; 
	mov.b64 	{%temp, %r46}, %fd11;
	}
	{
	.reg .b32 %temp; 
	mov.b64 	{%r45, %temp}, %fd11;
	}
	shr.u32 	%r16, %r46, 20;
	add.s32 	%r47, %r16, -54;
$L__BB1_2:
	add.s32 	%r48, %r47, -1023;
	and.b32  	%r17, %r46, -2146435073;
	or.b32  	%r18, %r17, 1072693248;
	mov.b64 	%fd107, {%r45, %r18};
	setp.lt.u32 	%p2, %r18, 1073127583;
	@%p2 bra 	$L__BB1_4;
	{
	.reg .b32 %temp; 
	mov.b64 	{%r19, %temp}, %fd107;
	}
	{
	.reg .b32 %temp; 
	mov.b64 	{%temp, %r20}, %fd107;
	}
	add.s32 	%r21, %r20, -1048576;
	mov.b64 	%fd107, {%r19, %r21};
	add.s32 	%r48, %r47, -1022;
$L__BB1_4:
	add.f64 	%fd12, %fd107, 0dBFF0000000000000;
	add.f64 	%fd13, %fd107, 0d3FF0000000000000;
	rcp.approx.ftz.f64 	%fd14, %fd13;
	neg.f64 	%fd15, %fd13;
	fma.rn.f64 	%fd16, %fd15, %fd14, 0d3FF0000000000000;
	fma.rn.f64 	%fd17, %fd16, %fd16, %fd16;
	fma.rn.f64 	%fd18, %fd17, %fd14, %fd14;
	mul.f64 	%fd19, %fd12, %fd18;
	fma.rn.f64 	%fd20, %fd12, %fd18, %fd19;
	mul.f64 	%fd21, %fd20, %fd20;
	fma.rn.f64 	%fd22, %fd21, 0d3EB0F5FF7D2CAFE2, 0d3ED0F5D241AD3B5A;
	fma.rn.f64 	%fd23, %fd22, %fd21, 0d3EF3B20A75488A3F;
	fma.rn.f64 	%fd24, %fd23, %fd21, 0d3F1745CDE4FAECD5;
	fma.rn.f64 	%fd25, %fd24, %fd21, 0d3F3C71C7258A578B;
	fma.rn.f64 	%fd26, %fd25, %fd21, 0d3F6249249242B910;
	fma.rn.f64 	%fd27, %fd26, %fd21, 0d3F89999999999DFB;
	sub.f64 	%fd28, %fd12, %fd20;
	add.f64 	%fd29, %fd28, %fd28;
	neg.f64 	%fd30, %fd20;
	fma.rn.f64 	%fd31, %fd30, %fd12, %fd29;
	mul.f64 	%fd32, %fd18, %fd31;
	fma.rn.f64 	%fd33, %fd21, %fd27, 0d3FB5555555555555;
	mov.f64 	%fd34, 0d3FB5555555555555;
	sub.f64 	%fd35, %fd34, %fd33;
	fma.rn.f64 	%fd36, %fd21, %fd27, %fd35;
	add.f64 	%fd37, %fd36, 0dBC46A4CB00B9E7B0;
	add.f64 	%fd38, %fd33, %fd37;
	sub.f64 	%fd39, %fd33, %fd38;
	add.f64 	%fd40, %fd37, %fd39;
	mul.rn.f64 	%fd41, %fd20, %fd20;
	neg.f64 	%fd42, %fd41;
	fma.rn.f64 	%fd43, %fd20, %fd20, %fd42;
	{
	.reg .b32 %temp; 
	mov.b64 	{%r22, %temp}, %fd32;
	}
	{
	.reg .b32 %temp; 
	mov.b64 	{%temp, %r23}, %fd32;
	}
	add.s32 	%r24, %r23, 1048576;
	mov.b64 	%fd44, {%r22, %r24};
	fma.rn.f64 	%fd45, %fd20, %fd44, %fd43;
	mul.rn.f64 	%fd46, %fd41, %fd20;
	neg.f64 	%fd47, %fd46;
	fma.rn.f64 	%fd48, %fd41, %fd20, %fd47;
	fma.rn.f64 	%fd49, %fd41, %fd32, %fd48;
	fma.rn.f64 	%fd50, %fd45, %fd20, %fd49;
	mul.rn.f64 	%fd51, %fd38, %fd46;
	neg.f64 	%fd52, %fd51;
	fma.rn.f64 	%fd53, %fd38, %fd46, %fd52;
	fma.rn.f64 	%fd54, %fd38, %fd50, %fd53;
	fma.rn.f64 	%fd55, %fd40, %fd46, %fd54;
	add.f64 	%fd56, %fd51, %fd55;
	sub.f64 	%fd57, %fd51, %fd56;
	add.f64 	%fd58, %fd55, %fd57;
	add.f64 	%fd59, %fd20, %fd56;
	sub.f64 	%fd60, %fd20, %fd59;
	add.f64 	%fd61, %fd56, %fd60;
	add.f64 	%fd62, %fd58, %fd61;
	add.f64 	%fd63, %fd32, %fd62;
	add.f64 	%fd64, %fd59, %fd63;
	sub.f64 	%fd65, %fd59, %fd64;
	add.f64 	%fd66, %fd63, %fd65;
	xor.b32  	%r25, %r48, -2147483648;
	mov.b32 	%r26, 1127219200;
	mov.b64 	%fd67, {%r25, %r26};
	mov.b32 	%r27, -2147483648;
	mov.b64 	%fd68, {%r27, %r26};
	sub.f64 	%fd69, %fd67, %fd68;
	fma.rn.f64 	%fd70, %fd69, 0d3FE62E42FEFA39EF, %fd64;
	fma.rn.f64 	%fd71, %fd69, 0dBFE62E42FEFA39EF, %fd70;
	sub.f64 	%fd72, %fd71, %fd64;
	sub.f64 	%fd73, %fd66, %fd72;
	fma.rn.f64 	%fd74, %fd69, 0d3C7ABC9E3B39803F, %fd73;
	add.f64 	%fd75, %fd70, %fd74;
	sub.f64 	%fd76, %fd70, %fd75;
	add.f64 	%fd77, %fd74, %fd76;
	mov.f64 	%fd78, 0d4000000000000000;
	{
	.reg .b32 %temp; 
	mov.b64 	{%temp, %r28}, %fd78;
	}
	{
	.reg .b32 %temp; 
	mov.b64 	{%r29, %temp}, %fd78;
	}
	shl.b32 	%r30, %r28, 1;
	setp.gt.u32 	%p3, %r30, -33554433;
	and.b32  	%r31, %r28, -15728641;
	selp.b32 	%r32, %r31, %r28, %p3;
	mov.b64 	%fd79, {%r29, %r32};
	mul.rn.f64 	%fd80, %fd75, %fd79;
	neg.f64 	%fd81, %fd80;
	fma.rn.f64 	%fd82, %fd75, %fd79, %fd81;
	fma.rn.f64 	%fd83, %fd77, %fd79, %fd82;
	add.f64 	%fd4, %fd80, %fd83;
	sub.f64 	%fd84, %fd80, %fd4;
	add.f64 	%fd5, %fd83, %fd84;
	fma.rn.f64 	%fd85, %fd4, 0d3FF71547652B82FE, 0d4338000000000000;
	{
	.reg .b32 %temp; 
	mov.b64 	{%r13, %temp}, %fd85;
	}
	mov.f64 	%fd86, 0dC338000000000000;
	add.rn.f64 	%fd87, %fd85, %fd86;
	fma.rn.f64 	%fd88, %fd87, 0dBFE62E42FEFA39EF, %fd4;
	fma.rn.f64 	%fd89, %fd87, 0dBC7ABC9E3B39803F, %fd88;
	fma.rn.f64 	%fd90, %fd89, 0d3E5ADE1569CE2BDF, 0d3E928AF3FCA213EA;
	fma.rn.f64 	%fd91, %fd90, %fd89, 0d3EC71DEE62401315;
	fma.rn.f64 	%fd92, %fd91, %fd89, 0d3EFA01997C89EB71;
	fma.rn.f64 	%fd93, %fd92, %fd89, 0d3F2A01A014761F65;
	fma.rn.f64 	%fd94, %fd93, %fd89, 0d3F56C16C1852B7AF;
	fma.rn.f64 	%fd95, %fd94, %fd89, 0d3F81111111122322;
	fma.rn.f64 	%fd96, %fd95, %fd89, 0d3FA55555555502A1;
	fma.rn.f64 	%fd97, %fd96, %fd89, 0d3FC5555555555511;
	fma.rn.f64 	%fd98, %fd97, %fd89, 0d3FE000000000000B;
	fma.rn.f64 	%fd99, %fd98, %fd89, 0d3FF0000000000000;
	fma.rn.f64 	%fd100, %fd99, %fd89, 0d3FF0000000000000;
	{
	.reg .b32 %temp; 
	mov.b64 	{%r14, %temp}, %fd100;
	}
	{
	.reg .b32 %temp; 
	mov.b64 	{%temp, %r15}, %fd100;
	}
	shl.b32 	%r33, %r13, 20;
	add.s32 	%r34, %r33, %r15;
	mov.b64 	%fd108, {%r14, %r34};
	{
	.reg .b32 %temp; 
	mov.b64 	{%temp, %r35}, %fd4;
	}
	mov.b32 	%f2, %r35;
	abs.f32 	%f1, %f2;
	setp.lt.f32 	%p4, %f1, 0f4086232B;
	@%p4 bra 	$L__BB1_7;
	setp.lt.f64 	%p5, %fd4, 0d0000000000000000;
	add.f64 	%fd101, %fd4, 0d7FF0000000000000;
	selp.f64 	%fd108, 0d0000000000000000, %fd101, %p5;
	setp.geu.f32 	%p6, %f1, 0f40874800;
	@%p6 bra 	$L__BB1_7;
	shr.u32 	%r36, %r13, 31;
	add.s32 	%r37, %r13, %r36;
	shr.s32 	%r38, %r37, 1;
	shl.b32 	%r39, %r38, 20;
	add.s32 	%r40, %r15, %r39;
	mov.b64 	%fd102, {%r14, %r40};
	sub.s32 	%r41, %r13, %r38;
	shl.b32 	%r42, %r41, 20;
	add.s32 	%r43, %r42, 1072693248;
	mov.b32 	%r44, 0;
	mov.b64 	%fd103, {%r44, %r43};
	mul.f64 	%fd108, %fd103, %fd102;
$L__BB1_7:
	abs.f64 	%fd104, %fd108;
	setp.eq.f64 	%p7, %fd104, 0d7FF0000000000000;
	fma.rn.f64 	%fd105, %fd108, %fd5, %fd108;
	selp.f64 	%fd106, %fd108, %fd105, %p7;
	st.param.f64 	[func_retval0], %fd106;
	ret;

}


// ===== COMPILED SASS (sm_100) =====

	.target	sm_100

	.elftype	@"ET_EXEC"


//--------------------- .note.nv.tkinfo           --------------------------
	.section	.note.nv.tkinfo,"",@"SHT_NOTE"
	.sectionflags	@"SHF_NOTE_NV_TKINFO"
	.tkinfo
        /*0018*/ 	.word	0x00000002
        /*0030*/ 	.string	""
        /*0030*/ 	.string	"ptxas"
        /*0030*/ 	.string	"Cuda compilation tools, release 13.0, V13.0.88"
        /*0030*/ 	.string	"Build cuda_13.0.r13.0/compiler.36424714_0"
        /*0030*/ 	.string	"-arch sm_100 -m 64 "



//--------------------- .note.nv.cuinfo           --------------------------
	.section	.note.nv.cuinfo,"",@"SHT_NOTE"
	.sectionflags	@"SHF_NOTE_NV_CUINFO"
        /*0018*/ 	.short	0x0002
        /*001a*/ 	.short	0x0064
        /*001c*/ 	.short	0x0082
	.zero		2


//--------------------- .nv.info                  --------------------------
	.section	.nv.info,"",@"SHT_CUDA_INFO"
	.align	4


	//----- nvinfo : EIATTR_REGCOUNT
	.align		4
        /*0000*/ 	.byte	0x04, 0x2f
        /*0002*/ 	.short	(.L_1 - .L_0)
	.align		4
.L_0:
        /*0004*/ 	.word	index@(_Z6kerneliPdS_S_S_)
        /*0008*/ 	.word	0x00000026


	//----- nvinfo : EIATTR_FRAME_SIZE
	.align		4
.L_1:
        /*000c*/ 	.byte	0x04, 0x11
        /*000e*/ 	.short	(.L_3 - .L_2)
	.align		4
.L_2:
        /*0010*/ 	.word	index@($_Z6kerneliPdS_S_S_$__internal_accurate_pow)
        /*0014*/ 	.word	0x00000000


	//----- nvinfo : EIATTR_FRAME_SIZE
	.align		4
.L_3:
        /*0018*/ 	.byte	0x04, 0x11
        /*001a*/ 	.short	(.L_5 - .L_4)
	.align		4
.L_4:
        /*001c*/ 	.word	index@($__internal_0_$__cuda_sm20_div_rn_f64_full)
        /*0020*/ 	.word	0x00000000


	//----- nvinfo : EIATTR_FRAME_SIZE
	.align		4
.L_5:
        /*0024*/ 	.byte	0x04, 0x11
        /*0026*/ 	.short	(.L_7 - .L_6)
	.align		4
.L_6:
        /*0028*/ 	.word	index@(_Z6kerneliPdS_S_S_)
        /*002c*/ 	.word	0x00000000


	//----- nvinfo : EIATTR_MIN_STACK_SIZE
	.align		4
.L_7:
        /*0030*/ 	.byte	0x04, 0x12
        /*0032*/ 	.short	(.L_9 - .L_8)
	.align		4
.L_8:
        /*0034*/ 	.word	index@(_Z6kerneliPdS_S_S_)
        /*0038*/ 	.word	0x00000000
.L_9:


//--------------------- .nv.compat                --------------------------
	.section	.nv.compat,"",@"SHT_CUDA_COMPAT_INFO"
	.align	4
        /*0000*/ 	.byte	0x02, 0x09, 0x00, 0x00, 0x02, 0x02, 0x01, 0x00, 0x02, 0x05, 0x05, 0x00, 0x03, 0x07, 0x01, 0x01
        /*0010*/ 	.byte	0x02, 0x03, 0x00, 0x00, 0x02, 0x06, 0x01, 0x00, 0x04, 0x0b, 0x08, 0x00, 0x01, 0x00, 0x00, 0x00
        /*0020*/ 	.byte	0x00, 0x00, 0x00, 0x00


//--------------------- .nv.info._Z6kerneliPdS_S_S_ --------------------------
	.section	.nv.info._Z6kerneliPdS_S_S_,"",@"SHT_CUDA_INFO"
	.sectionflags	@""
	.align	4


	//----- nvinfo : EIATTR_CUDA_API_VERSION
	.align		4
        /*0000*/ 	.byte	0x04, 0x37
        /*0002*/ 	.short	(.L_11 - .L_10)
.L_10:
        /*0004*/ 	.word	0x00000082


	//----- nvinfo : EIATTR_KPARAM_INFO
	.align		4
.L_11:
        /*0008*/ 	.byte	0x04, 0x17
        /*000a*/ 	.short	(.L_13 - .L_12)
.L_12:
        /*000c*/ 	.word	0x00000000
        /*0010*/ 	.short	0x0004
        /*0012*/ 	.short	0x0020
        /*0014*/ 	.byte	0x00, 0xf5, 0x21, 0x00


	//----- nvinfo : EIATTR_KPARAM_INFO
	.align		4
.L_13:
        /*0018*/ 	.byte	0x04, 0x17
        /*001a*/ 	.short	(.L_15 - .L_14)
.L_14:
        /*001c*/ 	.word	0x00000000
        /*0020*/ 	.short	0x0003
        /*0022*/ 	.short	0x0018
        /*0024*/ 	.byte	0x00, 0xf5, 0x21, 0x00


	//----- nvinfo : EIATTR_KPARAM_INFO
	.align		4
.L_15:
        /*0028*/ 	.byte	0x04, 0x17
        /*002a*/ 	.short	(.L_17 - .L_16)
.L_16:
        /*002c*/ 	.word	0x00000000
        /*0030*/ 	.short	0x0002
        /*0032*/ 	.short	0x0010
        /*0034*/ 	.byte	0x00, 0xf5, 0x21, 0x00


	//----- nvinfo : EIATTR_KPARAM_INFO
	.align		4
.L_17:
        /*0038*/ 	.byte	0x04, 0x17
        /*003a*/ 	.short	(.L_19 - .L_18)
.L_18:
        /*003c*/ 	.word	0x00000000
        /*0040*/ 	.short	0x0001
        /*0042*/ 	.short	0x0008
        /*0044*/ 	.byte	0x00, 0xf5, 0x21, 0x00


	//----- nvinfo : EIATTR_KPARAM_INFO
	.align		4
.L_19:
        /*0048*/ 	.byte	0x04, 0x17
        /*004a*/ 	.short	(.L_21 - .L_20)
.L_20:
        /*004c*/ 	.word	0x00000000
        /*0050*/ 	.short	0x0000
        /*0052*/ 	.short	0x0000
        /*0054*/ 	.byte	0x00, 0xf0, 0x11, 0x00


	//----- nvinfo : EIATTR_SPARSE_MMA_MASK
	.align		4
.L_21:
        /*0058*/ 	.byte	0x03, 0x50
        /*005a*/ 	.short	0x0000


	//----- nvinfo : EIATTR_MAXREG_COUNT
	.align		4
        /*005c*/ 	.byte	0x03, 0x1b
        /*005e*/ 	.short	0x00ff


	//----- nvinfo : EIATTR_NUM_BARRIERS
	.align		4
        /*0060*/ 	.byte	0x02, 0x4c
        /*0062*/ 	.byte	0x01
	.zero		1


	//----- nvinfo : EIATTR_MERCURY_ISA_VERSION
	.align		4
        /*0064*/ 	.byte	0x03, 0x5f
        /*0066*/ 	.short	0x0101


	//----- nvinfo : EIATTR_INT_WARP_WIDE_INSTR_OFFSETS
	.align		4
        /*0068*/ 	.byte	0x04, 0x31
        /*006a*/ 	.short	(.L_23 - .L_22)


	//   ....[0]....
.L_22:
        /*006c*/ 	.word	0x00000a30


	//   ....[1]....
        /*0070*/ 	.word	0x00000af0


	//   ....[2]....
        /*0074*/ 	.word	0x00000d20


	//   ....[3]....
        /*0078*/ 	.word	0x00000de0


	//   ....[4]....
        /*007c*/ 	.word	0x00000f00


	//   ....[5]....
        /*0080*/ 	.word	0x00000fc0


	//   ....[6]....
        /*0084*/ 	.word	0x00001290


	//   ....[7]....
        /*0088*/ 	.word	0x00001350


	//   ....[8]....
        /*008c*/ 	.word	0x00001670


	//   ....[9]....
        /*0090*/ 	.word	0x00001730


	//   ....[10]....
        /*0094*/ 	.word	0x00001840


	//   ....[11]....
        /*0098*/ 	.word	0x00001900


	//   ....[12]....
        /*009c*/ 	.word	0x00001be0


	//   ....[13]....
        /*00a0*/ 	.word	0x00001ca0


	//   ....[14]....
        /*00a4*/ 	.word	0x00001db0


	//   ....[15]....
        /*00a8*/ 	.word	0x00001e70


	//   ....[16]....
        /*00ac*/ 	.word	0x00002200


	//   ....[17]....
        /*00b0*/ 	.word	0x000022c0


	//----- nvinfo : EIATTR_COOP_GROUP_MASK_REGIDS
	.align		4
.L_23:
        /*00b4*/ 	.byte	0x04, 0x29
        /*00b6*/ 	.short	(.L_25 - .L_24)


	//   ....[0]....
.L_24:
        /*00b8*/ 	.word	0xffffffff


	//   ....[1]....
        /*00bc*/ 	.word	0xffffffff


	//   ....[2]....
        /*00c0*/ 	.word	0xffffffff


	//   ....[3]....
        /*00c4*/ 	.word	0xffffffff


	//   ....[4]....
        /*00c8*/ 	.word	0xffffffff


	//   ....[5]....
        /*00cc*/ 	.word	0xffffffff


	//   ....[6]....
        /*00d0*/ 	.word	0xffffffff


	//   ....[7]....
        /*00d4*/ 	.word	0xffffffff


	//   ....[8]....
        /*00d8*/ 	.word	0xffffffff


	//   ....[9]....
        /*00dc*/ 	.word	0xffffffff


	//   ....[10]....
        /*00e0*/ 	.word	0xffffffff


	//   ....[11]....
        /*00e4*/ 	.word	0xffffffff


	//   ....[12]....
        /*00e8*/ 	.word	0xffffffff


	//   ....[13]....
        /*00ec*/ 	.word	0xffffffff


	//   ....[14]....
        /*00f0*/ 	.word	0xffffffff


	//   ....[15]....
        /*00f4*/ 	.word	0xffffffff


	//   ....[16]....
        /*00f8*/ 	.word	0xffffffff


	//   ....[17]....
        /*00fc*/ 	.word	0xffffffff


	//   ....[18]....
        /*0100*/ 	.word	0x05000010


	//   ....[19]....
        /*0104*/ 	.word	0x05000010


	//   ....[20]....
        /*0108*/ 	.word	0x05000010


	//   ....[21]....
        /*010c*/ 	.word	0x05000010


	//   ....[22]....
        /*0110*/ 	.word	0x05000010


	//   ....[23]....
        /*0114*/ 	.word	0x05000010


	//   ....[24]....
        /*0118*/ 	.word	0x05000010


	//   ....[25]....
        /*011c*/ 	.word	0x05000010


	//   ....[26]....
        /*0120*/ 	.word	0x05000010


	//   ....[27]....
        /*0124*/ 	.word	0x05000010


	//   ....[28]....
        /*0128*/ 	.word	0x05000010


	//   ....[29]....
        /*012c*/ 	.word	0x05000010


	//   ....[30]....
        /*0130*/ 	.word	0x05000010


	//   ....[31]....
        /*0134*/ 	.word	0x05000010


	//   ....[32]....
        /*0138*/ 	.word	0x05000010


	//   ....[33]....
        /*013c*/ 	.word	0x05000010


	//   ....[34]....
        /*0140*/ 	.word	0x05000010


	//   ....[35]....
        /*0144*/ 	.word	0x05000010


	//----- nvinfo : EIATTR_COOP_GROUP_INSTR_OFFSETS
	.align		4
.L_25:
        /*0148*/ 	.byte	0x04, 0x28
        /*014a*/ 	.short	(.L_27 - .L_26)


	//   ....[0]....
.L_26:
        /*014c*/ 	.word	0x000009f0


	//   ....[1]....
        /*0150*/ 	.word	0x00000ba0


	//   ....[2]....
        /*0154*/ 	.word	0x00000ce0


	//   ....[3]....
        /*0158*/ 	.word	0x00000e90


	//   ....[4]....
        /*015c*/ 	.word	0x00000eb0


	//   ....[5]....
        /*0160*/ 	.word	0x00001070


	//   ....[6]....
        /*0164*/ 	.word	0x00001250


	//   ....[7]....
        /*0168*/ 	.word	0x00001400


	//   ....[8]....
        /*016c*/ 	.word	0x00001630


	//   ....[9]....
        /*0170*/ 	.word	0x000017e0


	//   ....[10]....
        /*0174*/ 	.word	0x00001800


	//   ....[11]....
        /*0178*/ 	.word	0x000019c0


	//   ....[12]....
        /*017c*/ 	.word	0x00001a70


	//   ....[13]....
        /*0180*/ 	.word	0x00001d50


	//   ....[14]....
        /*0184*/ 	.word	0x00001d70


	//   ....[15]....
        /*0188*/ 	.word	0x00001f20


	//   ....[16]....
        /*018c*/ 	.word	0x000021c0


	//   ....[17]....
        /*0190*/ 	.word	0x00002370


	//   ....[18]....
        /*0194*/ 	.word	0x00002450


	//   ....[19]....
        /*0198*/ 	.word	0x00002510


	//   ....[20]....
        /*019c*/ 	.word	0x000025d0


	//   ....[21]....
        /*01a0*/ 	.word	0x00002690


	//   ....[22]....
        /*01a4*/ 	.word	0x00002740


	//   ....[23]....
        /*01a8*/ 	.word	0x000027f0


	//   ....[24]....
        /*01ac*/ 	.word	0x000028b0


	//   ....[25]....
        /*01b0*/ 	.word	0x00002970


	//   ....[26]....
        /*01b4*/ 	.word	0x00002a30


	//   ....[27]....
        /*01b8*/ 	.word	0x00002af0


	//   ....[28]....
        /*01bc*/ 	.word	0x00002ba0


	//   ....[29]....
        /*01c0*/ 	.word	0x00002c70


	//   ....[30]....
        /*01c4*/ 	.word	0x00002ed0


	//   ....[31]....
        /*01c8*/ 	.word	0x00002f80


	//   ....[32]....
        /*01cc*/ 	.word	0x00003030


	//   ....[33]....
        /*01d0*/ 	.word	0x000030e0


	//   ....[34]....
        /*01d4*/ 	.word	0x000031a0


	//   ....[35]....
        /*01d8*/ 	.word	0x00003260


	//----- nvinfo : EIATTR_VRC_CTA_INIT_COUNT
	.align		4
.L_27:
        /*01dc*/ 	.byte	0x02, 0x4a
	.zero		1
	.zero		1


	//----- nvinfo : EIATTR_EXIT_INSTR_OFFSETS
	.align		4
        /*01e0*/ 	.byte	0x04, 0x1c
        /*01e2*/ 	.short	(.L_29 - .L_28)


	//   ....[0]....
.L_28:
        /*01e4*/ 	.word	0x00000070


	//   ....[1]....
        /*01e8*/ 	.word	0x00000120


	//   ....[2]....
        /*01ec*/ 	.word	0x000023b0


	//----- nvinfo : EIATTR_CRS_STACK_SIZE
	.align		4
.L_29:
        /*01f0*/ 	.byte	0x04, 0x1e
        /*01f2*/ 	.short	(.L_31 - .L_30)
.L_30:
        /*01f4*/ 	.word	0x00000000


	//----- nvinfo : EIATTR_CBANK_PARAM_SIZE
	.align		4
.L_31:
        /*01f8*/ 	.byte	0x03, 0x19
        /*01fa*/ 	.short	0x0028


	//----- nvinfo : EIATTR_PARAM_CBANK
	.align		4
        /*01fc*/ 	.byte	0x04, 0x0a
        /*01fe*/ 	.short	(.L_33 - .L_32)
	.align		4
.L_32:
        /*0200*/ 	.word	index@(.nv.constant0._Z6kerneliPdS_S_S_)
        /*0204*/ 	.short	0x0380
        /*0206*/ 	.short	0x0028


	//----- nvinfo : EIATTR_SW_WAR
	.align		4
.L_33:
        /*0208*/ 	.byte	0x04, 0x36
        /*020a*/ 	.short	(.L_35 - .L_34)
.L_34:
        /*020c*/ 	.word	0x00000008
.L_35:


//--------------------- .nv.callgraph             --------------------------
	.section	.nv.callgraph,"",@"SHT_CUDA_CALLGRAPH"
	.align	4
	.sectionentsize	8
	.align		4
        /*0000*/ 	.word	0x00000000
	.align		4
        /*0004*/ 	.word	0xffffffff
	.align		4
        /*0008*/ 	.word	0x00000000
	.align		4
        /*000c*/ 	.word	0xfffffffe
	.align		4
        /*0010*/ 	.word	0x00000000
	.align		4
        /*0014*/ 	.word	0xfffffffd
	.align		4
        /*0018*/ 	.word	0x00000000
	.align		4
        /*001c*/ 	.word	0xfffffffc


//--------------------- .text._Z6kerneliPdS_S_S_  --------------------------
	.section	.text._Z6kerneliPdS_S_S_,"ax",@progbits
	.align	128
        .global         _Z6kerneliPdS_S_S_
        .type           _Z6kerneliPdS_S_S_,@function
        .size           _Z6kerneliPdS_S_S_,(.L_x_111 - _Z6kerneliPdS_S_S_)
        .other          _Z6kerneliPdS_S_S_,@"STO_CUDA_ENTRY STV_DEFAULT"
_Z6kerneliPdS_S_S_:
.text._Z6kerneliPdS_S_S_:
[----:B------:R-:W-:Y:S01]  /*0000*/  LDC R1, c[0x0][0x37c] ;  /* 0x0000df00ff017b82 */ /* 0x000fe20000000800 */
[----:B------:R-:W0:Y:S07]  /*0010*/  S2R R2, SR_TID.X ;  /* 0x0000000000027919 */ /* 0x000e2e0000002100 */
[----:B------:R-:W0:Y:S01]  /*0020*/  S2UR UR4, SR_CTAID.X ;  /* 0x00000000000479c3 */ /* 0x000e220000002500 */
[----:B------:R-:W1:Y:S07]  /*0030*/  LDCU UR5, c[0x0][0x380] ;  /* 0x00007000ff0577ac */ /* 0x000e6e0008000800 */
[----:B------:R-:W0:Y:S02]  /*0040*/  LDC R3, c[0x0][0x360] ;  /* 0x0000d800ff037b82 */ /* 0x000e240000000800 */
[----:B0-----:R-:W-:-:S05]  /*0050*/  IMAD R3, R3, UR4, R2 ;  /* 0x0000000403037c24 */ /* 0x001fca000f8e0202 */
[----:B-1----:R-:W-:-:S13]  /*0060*/  ISETP.GE.AND P0, PT, R3, UR5, PT ;  /* 0x0000000503007c0c */ /* 0x002fda000bf06270 */
[----:B------:R-:W-:Y:S05]  /*0070*/  @P0 EXIT ;  /* 0x000000000000094d */ /* 0x000fea0003800000 */
[----:B------:R-:W-:-:S04]  /*0080*/  IMAD.HI R0, R3, 0x66666667, RZ ;  /* 0x6666666703007827 */ /* 0x000fc800078e02ff */
[----:B------:R-:W-:Y:S01]  /*0090*/  VIADD R4, R3, 0xffffffec ;  /* 0xffffffec03047836 */ /* 0x000fe20000000000 */
[----:B------:R-:W-:-:S04]  /*00a0*/  SHF.R.S32.HI R5, RZ, 0x1, R0 ;  /* 0x00000001ff057819 */ /* 0x000fc80000011400 */
[----:B------:R-:W-:-:S05]  /*00b0*/  LEA.HI R0, R0, R5, RZ, 0x1 ;  /* 0x0000000500007211 */ /* 0x000fca00078f08ff */
[----:B------:R-:W-:-:S05]  /*00c0*/  IMAD R0, R0, -0x5, R3 ;  /* 0xfffffffb00007824 */ /* 0x000fca00078e0203 */
[----:B------:R-:W-:-:S04]  /*00d0*/  LOP3.LUT R0, R0, 0x4, RZ, 0xfc, !PT ;  /* 0x0000000400007812 */ /* 0x000fc800078efcff */
[----:B------:R-:W-:-:S13]  /*00e0*/  ISETP.NE.AND P0, PT, R0, 0x4, PT ;  /* 0x000000040000780c */ /* 0x000fda0003f05270 */
[----:B------:R-:W-:-:S05]  /*00f0*/  @P0 VIADD R0, R3, 0x4 ;  /* 0x0000000403000836 */ /* 0x000fca0000000000 */
[----:B------:R-:W-:-:S04]  /*0100*/  ISETP.LT.U32.OR P0, PT, R0, 0x9, !P0 ;  /* 0x000000090000780c */ /* 0x000fc80004701470 */
[----:B------:R-:W-:-:S13]  /*0110*/  ISETP.LT.U32.OR P0, PT, R4, 0x5, P0 ;  /* 0x000000050400780c */ /* 0x000fda0000701470 */
[----:B------:R-:W-:Y:S05]  /*0120*/  @P0 EXIT ;  /* 0x000000000000094d */ /* 0x000fea0003800000 */
[----:B------:R-:W0:Y:S01]  /*0130*/  S2R R11, SR_TID.Y ;  /* 0x00000000000b7919 */ /* 0x000e220000002200 */
[----:B------:R-:W1:Y:S01]  /*0140*/  S2UR UR8, SR_CTAID.Y ;  /* 0x00000000000879c3 */ /* 0x000e620000002600 */
[----:B------:R-:W2:Y:S01]  /*0150*/  LDCU UR5, c[0x0][0x370] ;  /* 0x00006e00ff0577ac */ /* 0x000ea20008000800 */
[----:B------:R-:W-:Y:S01]  /*0160*/  IMAD.MOV.U32 R0, RZ, RZ, RZ ;  /* 0x000000ffff007224 */ /* 0x000fe200078e00ff */
[----:B------:R-:W3:Y:S01]  /*0170*/  S2R R13, SR_TID.Z ;  /* 0x00000000000d7919 */ /* 0x000ee20000002300 */
[----:B------:R-:W4:Y:S04]  /*0180*/  LDCU UR6, c[0x0][0x374] ;  /* 0x00006e80ff0677ac */ /* 0x000f280008000800 */
[----:B------:R-:W5:Y:S01]  /*0190*/  S2UR UR9, SR_CTAID.Z ;  /* 0x00000000000979c3 */ /* 0x000f620000002700 */
[----:B------:R-:W3:Y:S01]  /*01a0*/  LDCU UR7, c[0x0][0x378] ;  /* 0x00006f00ff0777ac */ /* 0x000ee20008000800 */
[----:B------:R-:W-:-:S05]  /*01b0*/  CS2R.32 R9, SR_CgaSize ;  /* 0x0000000000097805 */ /* 0x000fca0000008a00 */
[----:B------:R-:W-:-:S05]  /*01c0*/  IMAD R9, R9, -0xa0, RZ ;  /* 0xffffff6009097824 */ /* 0x000fca00078e02ff */
[----:B------:R-:W-:-:S14]  /*01d0*/  R2UR UR12, R9 ;  /* 0x00000000090c72ca */ /* 0x000fdc00000e0000 */
[----:B------:R-:W0:Y:S01]  /*01e0*/  LDCU UR12, c[0x0][UR12+0x258] ;  /* 0x00004b000c0c77ac */ /* 0x000e220008000800 */
[----:B------:R-:W3:Y:S01]  /*01f0*/  LDC.64 R4, c[0x0][0x388] ;  /* 0x0000e200ff047b82 */ /* 0x000ee20000000a00 */
[----:B------:R-:W-:-:S05]  /*0200*/  CS2R.32 R9, SR_CgaSize ;  /* 0x0000000000097805 */ /* 0x000fca0000008a00 */
[----:B------:R-:W-:-:S05]  /*0210*/  IMAD R9, R9, -0xa0, RZ ;  /* 0xffffff6009097824 */ /* 0x000fca00078e02ff */
[----:B------:R-:W-:-:S14]  /*0220*/  R2UR UR13, R9 ;  /* 0x00000000090d72ca */ /* 0x000fdc00000e0000 */
[----:B------:R-:W3:Y:S01]  /*0230*/  LDCU UR13, c[0x0][UR13+0x254] ;  /* 0x00004a800d0d77ac */ /* 0x000ee20008000800 */
[----:B--2---:R-:W-:Y:S01]  /*0240*/  UIADD3 UR5, UPT, UPT, URZ, -UR5, URZ ;  /* 0x80000005ff057290 */ /* 0x004fe2000fffe0ff */
[----:B------:R-:W2:Y:S01]  /*0250*/  LDCU.64 UR10, c[0x0][0x358] ;  /* 0x00006b00ff0a77ac */ /* 0x000ea20008000a00 */
[----:B------:R-:W2:Y:S01]  /*0260*/  LDC.64 R6, c[0x0][0x398] ;  /* 0x0000e600ff067b82 */ /* 0x000ea20000000a00 */
[----:B-1----:R-:W-:Y:S02]  /*0270*/  UIADD3 UR4, UPT, UPT, UR4, UR8, URZ ;  /* 0x0000000804047290 */ /* 0x002fe4000fffe0ff */
[----:B----4-:R-:W-:Y:S01]  /*0280*/  UIMAD UR6, UR5, UR6, URZ ;  /* 0x00000006050672a4 */ /* 0x010fe2000f8e02ff */
[----:B0-----:R-:W-:-:S04]  /*0290*/  IMAD.IADD R2, R2, 0x1, R11 ;  /* 0x0000000102027824 */ /* 0x001fc800078e020b */
[----:B------:R-:W0:Y:S01]  /*02a0*/  LDC.64 R8, c[0x0][0x3a0] ;  /* 0x0000e800ff087b82 */ /* 0x000e220000000a00 */
[----:B-----5:R-:W-:Y:S01]  /*02b0*/  UIADD3 UR9, UPT, UPT, -UR9, URZ, URZ ;  /* 0x000000ff09097290 */ /* 0x020fe2000fffe1ff */
[----:B---3--:R-:W-:-:S03]  /*02c0*/  LOP3.LUT R2, R2, R13, RZ, 0xfc, !PT ;  /* 0x0000000d02027212 */ /* 0x008fc600078efcff */
[----:B------:R-:W-:Y:S02]  /*02d0*/  UISETP.NE.AND UP0, UPT, UR4, UR9, UPT ;  /* 0x000000090400728c */ /* 0x000fe4000bf05270 */
[----:B------:R-:W-:Y:S01]  /*02e0*/  UIMAD UR4, UR7, UR6, -0x7fffffff ;  /* 0x80000001070474a4 */ /* 0x000fe2000f8e0206 */
[----:B------:R-:W-:-:S03]  /*02f0*/  IMAD.WIDE R4, R3, 0x8, R4 ;  /* 0x0000000803047825 */ /* 0x000fc600078e0204 */
[----:B------:R-:W-:Y:S01]  /*0300*/  USEL UR4, UR4, 0x1, !UP0 ;  /* 0x0000000104047887 */ /* 0x000fe2000c000000 */
[----:B--2---:R-:W-:-:S04]  /*0310*/  IMAD.WIDE R6, R3, 0x8, R6 ;  /* 0x0000000803067825 */ /* 0x004fc800078e0206 */
[----:B0-----:R-:W-:-:S07]  /*0320*/  IMAD.WIDE R8, R3, 0x8, R8 ;  /* 0x0000000803087825 */ /* 0x001fce00078e0208 */
.L_x_57:
[----:B0-----:R-:W0:Y:S01]  /*0330*/  LDC.64 R18, c[0x0][0x390] ;  /* 0x0000e400ff127b82 */ /* 0x001e220000000a00 */
[----:B--2---:R-:W2:Y:S04]  /*0340*/  LDG.E.64 R12, desc[UR10][R4.64+0x8] ;  /* 0x0000080a040c7981 */ /* 0x004ea8000c1e1b00 */
[----:B------:R-:W2:Y:S01]  /*0350*/  LDG.E.64 R14, desc[UR10][R4.64+-0x8] ;  /* 0xfffff80a040e7981 */ /* 0x000ea2000c1e1b00 */
[----:B0-----:R-:W-:-:S05]  /*0360*/  IMAD.WIDE R18, R3, 0x8, R18 ;  /* 0x0000000803127825 */ /* 0x001fca00078e0212 */
[----:B------:R-:W3:Y:S04]  /*0370*/  LDG.E.64 R16, desc[UR10][R18.64+0x28] ;  /* 0x0000280a12107981 */ /* 0x000ee8000c1e1b00 */
[----:B------:R-:W3:Y:S01]  /*0380*/  LDG.E.64 R20, desc[UR10][R18.64+-0x28] ;  /* 0xffffd80a12147981 */ /* 0x000ee2000c1e1b00 */
[----:B------:R-:W0:Y:S01]  /*0390*/  MUFU.RCP64H R23, 0.0099999979138374328613 ;  /* 0x3f847ae100177908 */ /* 0x000e220000001800 */
[----:B------:R-:W-:Y:S02]  /*03a0*/  HFMA2 R10, -RZ, RZ, 7.6796875, 0.00109386444091796875 ;  /* 0x47ae147bff0a7431 */ /* 0x000fe400000001ff */
[----:B------:R-:W-:Y:S02]  /*03b0*/  IMAD.MOV.U32 R11, RZ, RZ, 0x3f847ae1 ;  /* 0x3f847ae1ff0b7424 */ /* 0x000fe400078e00ff */
[----:B------:R-:W-:-:S06]  /*03c0*/  IMAD.MOV.U32 R22, RZ, RZ, 0x1 ;  /* 0x00000001ff167424 */ /* 0x000fcc00078e00ff */
[----:B0-----:R-:W-:-:S08]  /*03d0*/  DFMA R24, R22, -R10, 1 ;  /* 0x3ff000001618742b */ /* 0x001fd0000000080a */
[----:B------:R-:W-:-:S08]  /*03e0*/  DFMA R24, R24, R24, R24 ;  /* 0x000000181818722b */ /* 0x000fd00000000018 */
[----:B------:R-:W-:Y:S01]  /*03f0*/  DFMA R24, R22, R24, R22 ;  /* 0x000000181618722b */ /* 0x000fe20000000016 */
[----:B------:R-:W-:Y:S05]  /*0400*/  YIELD ;  /* 0x0000000000007946 */ /* 0x000fea0003800000 */
[----:B------:R-:W-:Y:S01]  /*0410*/  BSSY.RECONVERGENT B0, `(.L_x_0) ;  /* 0x000000f000007945 */ /* 0x000fe20003800200 */
[----:B--2---:R-:W-:Y:S02]  /*0420*/  DADD R12, R12, -R14 ;  /* 0x000000000c0c7229 */ /* 0x004fe4000000080e */
[----:B------:R-:W-:-:S08]  /*0430*/  DFMA R14, R24, -R10, 1 ;  /* 0x3ff00000180e742b */ /* 0x000fd0000000080a */
[----:B------:R-:W-:Y:S02]  /*0440*/  DFMA R14, R24, R14, R24 ;  /* 0x0000000e180e722b */ /* 0x000fe40000000018 */
[----:B---3--:R-:W-:-:S08]  /*0450*/  DADD R16, R16, -R20 ;  /* 0x0000000010107229 */ /* 0x008fd00000000814 */
[----:B------:R-:W-:-:S08]  /*0460*/  DADD R16, R12, R16 ;  /* 0x000000000c107229 */ /* 0x000fd00000000010 */
[----:B------:R-:W-:-:S08]  /*0470*/  DMUL R12, R16, R14 ;  /* 0x0000000e100c7228 */ /* 0x000fd00000000000 */
[----:B------:R-:W-:-:S08]  /*0480*/  DFMA R10, R12, -R10, R16 ;  /* 0x8000000a0c0a722b */ /* 0x000fd00000000010 */
[----:B------:R-:W-:Y:S01]  /*0490*/  DFMA R12, R14, R10, R12 ;  /* 0x0000000a0e0c722b */ /* 0x000fe2000000000c */
[----:B------:R-:W-:-:S09]  /*04a0*/  FSETP.GEU.AND P1, PT, |R17|, 6.5827683646048100446e-37, PT ;  /* 0x036000001100780b */ /* 0x000fd20003f2e200 */
[----:B------:R-:W-:-:S05]  /*04b0*/  FFMA R10, RZ, 1.0349999666213989258, R13 ;  /* 0x3f847ae1ff0a7823 */ /* 0x000fca000000000d */
[----:B------:R-:W-:-:S13]  /*04c0*/  FSETP.GT.AND P0, PT, |R10|, 1.469367938527859385e-39, PT ;  /* 0x001000000a00780b */ /* 0x000fda0003f04200 */
[----:B------:R-:W-:Y:S05]  /*04d0*/  @P0 BRA P1, `(.L_x_1) ;  /* 0x0000000000080947 */ /* 0x000fea0000800000 */
[----:B------:R-:W-:-:S07]  /*04e0*/  MOV R14, 0x500 ;  /* 0x00000500000e7802 */ /* 0x000fce0000000f00 */
[----:B------:R-:W-:Y:S05]  /*04f0*/  CALL.REL.NOINC `($__internal_0_$__cuda_sm20_div_rn_f64_full) ;  /* 0x0000002c006c7944 */ /* 0x000fea0003c00000 */
.L_x_1:
[----:B------:R-:W-:Y:S05]  /*0500*/  BSYNC.RECONVERGENT B0 ;  /* 0x0000000000007941 */ /* 0x000fea0003800200 */
.L_x_0:
[----:B------:R0:W-:Y:S04]  /*0510*/  STG.E.64 desc[UR10][R6.64], R12 ;  /* 0x0000000c06007986 */ /* 0x0001e8000c101b0a */
[----:B------:R-:W2:Y:S04]  /*0520*/  LDG.E.64 R10, desc[UR10][R4.64+0x8] ;  /* 0x0000080a040a7981 */ /* 0x000ea8000c1e1b00 */
[----:B------:R-:W2:Y:S01]  /*0530*/  LDG.E.64 R14, desc[UR10][R4.64+-0x8] ;  /* 0xfffff80a040e7981 */ /* 0x000ea2000c1e1b00 */
[----:B------:R-:W-:Y:S01]  /*0540*/  BSSY.RECONVERGENT B0, `(.L_x_2) ;  /* 0x0000006000007945 */ /* 0x000fe20003800200 */
[----:B--2---:R-:W-:-:S08]  /*0550*/  DADD R10, R10, -R14 ;  /* 0x000000000a0a7229 */ /* 0x004fd0000000080e */
[----:B------:R-:W-:-:S10]  /*0560*/  DADD R34, -RZ, |R10| ;  /* 0x00000000ff227229 */ /* 0x000fd4000000050a */
[----:B------:R-:W-:Y:S01]  /*0570*/  IMAD.MOV.U32 R18, RZ, RZ, R34 ;  /* 0x000000ffff127224 */ /* 0x000fe200078e0022 */
[----:B0-----:R-:W-:-:S07]  /*0580*/  MOV R34, 0x5a0 ;  /* 0x000005a000227802 */ /* 0x001fce0000000f00 */
[----:B------:R-:W-:Y:S05]  /*0590*/  CALL.REL.NOINC `($_Z6kerneliPdS_S_S_$__internal_accurate_pow) ;  /* 0x00000030008c7944 */ /* 0x000fea0003c00000 */
[----:B------:R-:W-:Y:S05]  /*05a0*/  BSYNC.RECONVERGENT B0 ;  /* 0x0000000000007941 */ /* 0x000fea0003800200 */
.L_x_2:
[C---:B------:R-:W-:Y:S01]  /*05b0*/  DADD R14, R10.reuse, 2 ;  /* 0x400000000a0e7429 */ /* 0x040fe20000000000 */
[----:B------:R-:W0:Y:S01]  /*05c0*/  LDC.64 R16, c[0x0][0x390] ;  /* 0x0000e400ff107b82 */ /* 0x000e220000000a00 */
[C---:B------:R-:W-:Y:S01]  /*05d0*/  DSETP.NEU.AND P1, PT, R10.reuse, RZ, PT ;  /* 0x000000ff0a00722a */ /* 0x040fe20003f2d000 */
[----:B------:R-:W-:Y:S01]  /*05e0*/  BSSY.RECONVERGENT B0, `(.L_x_3) ;  /* 0x000000d000007945 */ /* 0x000fe20003800200 */
[----:B------:R-:W-:-:S06]  /*05f0*/  DSETP.NEU.AND P0, PT, R10, 1, PT ;  /* 0x3ff000000a00742a */ /* 0x000fcc0003f0d000 */
[----:B------:R-:W-:Y:S02]  /*0600*/  LOP3.LUT R14, R15, 0x7ff00000, RZ, 0xc0, !PT ;  /* 0x7ff000000f0e7812 */ /* 0x000fe400078ec0ff */
[----:B------:R-:W-:Y:S02]  /*0610*/  FSEL R15, R19, RZ, P1 ;  /* 0x000000ff130f7208 */ /* 0x000fe40000800000 */
[----:B------:R-:W-:Y:S02]  /*0620*/  ISETP.NE.AND P2, PT, R14, 0x7ff00000, PT ;  /* 0x7ff000000e00780c */ /* 0x000fe40003f45270 */
[----:B------:R-:W-:-:S11]  /*0630*/  FSEL R14, R18, RZ, P1 ;  /* 0x000000ff120e7208 */ /* 0x000fd60000800000 */
[----:B------:R-:W-:Y:S05]  /*0640*/  @P2 BRA `(.L_x_4) ;  /* 0x0000000000182947 */ /* 0x000fea0003800000 */
[----:B------:R-:W-:-:S14]  /*0650*/  DSETP.NAN.AND P1, PT, R10, R10, PT ;  /* 0x0000000a0a00722a */ /* 0x000fdc0003f28000 */
[----:B------:R-:W-:Y:S01]  /*0660*/  @P1 DADD R14, R10, 2 ;  /* 0x400000000a0e1429 */ /* 0x000fe20000000000 */
[----:B------:R-:W-:Y:S10]  /*0670*/  @P1 BRA `(.L_x_4) ;  /* 0x00000000000c1947 */ /* 0x000ff40003800000 */
[----:B------:R-:W-:-:S14]  /*0680*/  DSETP.NEU.AND P1, PT, |R10|, +INF , PT ;  /* 0x7ff000000a00742a */ /* 0x000fdc0003f2d200 */
[----:B------:R-:W-:Y:S01]  /*0690*/  @!P1 IMAD.MOV.U32 R14, RZ, RZ, 0x0 ;  /* 0x00000000ff0e9424 */ /* 0x000fe200078e00ff */
[----:B------:R-:W-:-:S07]  /*06a0*/  @!P1 MOV R15, 0x7ff00000 ;  /* 0x7ff00000000f9802 */ /* 0x000fce0000000f00 */
.L_x_4:
[----:B------:R-:W-:Y:S05]  /*06b0*/  BSYNC.RECONVERGENT B0 ;  /* 0x0000000000007941 */ /* 0x000fea0003800200 */
.L_x_3:
[----:B------:R-:W-:Y:S02]  /*06c0*/  FSEL R10, R14, RZ, P0 ;  /* 0x000000ff0e0a7208 */ /* 0x000fe40000000000 */
[----:B------:R-:W-:-:S06]  /*06d0*/  FSEL R11, R15, 1.875, P0 ;  /* 0x3ff000000f0b7808 */ /* 0x000fcc0000000000 */
[----:B------:R-:W-:Y:S01]  /*06e0*/  DADD R12, R12, -R10 ;  /* 0x000000000c0c7229 */ /* 0x000fe2000000080a */
[----:B0-----:R-:W-:-:S06]  /*06f0*/  IMAD.WIDE R20, R3, 0x8, R16 ;  /* 0x0000000803147825 */ /* 0x001fcc00078e0210 */
[----:B------:R0:W-:Y:S04]  /*0700*/  STG.E.64 desc[UR10][R6.64], R12 ;  /* 0x0000000c06007986 */ /* 0x0001e8000c101b0a */
[----:B------:R-:W2:Y:S04]  /*0710*/  LDG.E.64 R10, desc[UR10][R4.64+0x28] ;  /* 0x0000280a040a7981 */ /* 0x000ea8000c1e1b00 */
[----:B------:R-:W2:Y:S04]  /*0720*/  LDG.E.64 R14, desc[UR10][R4.64+-0x28] ;  /* 0xffffd80a040e7981 */ /* 0x000ea8000c1e1b00 */
[----:B------:R-:W3:Y:S04]  /*0730*/  LDG.E.64 R16, desc[UR10][R20.64+0x8] ;  /* 0x0000080a14107981 */ /* 0x000ee8000c1e1b00 */
[----:B------:R-:W3:Y:S01]  /*0740*/  LDG.E.64 R18, desc[UR10][R20.64+-0x8] ;  /* 0xfffff80a14127981 */ /* 0x000ee2000c1e1b00 */
[----:B--2---:R-:W-:-:S02]  /*0750*/  DADD R10, R10, -R14 ;  /* 0x000000000a0a7229 */ /* 0x004fc4000000080e */
[----:B---3--:R-:W-:-:S06]  /*0760*/  DADD R16, R16, -R18 ;  /* 0x0000000010107229 */ /* 0x008fcc0000000812 */
[----:B------:R-:W-:-:S08]  /*0770*/  DADD R10, R10, R10 ;  /* 0x000000000a0a7229 */ /* 0x000fd0000000000a */
[----:B------:R-:W-:-:S07]  /*0780*/  DFMA R10, -R10, R16, R12 ;  /* 0x000000100a0a722b */ /* 0x000fce000000010c */
[----:B------:R1:W-:Y:S04]  /*0790*/  STG.E.64 desc[UR10][R6.64], R10 ;  /* 0x0000000a06007986 */ /* 0x0003e8000c101b0a */
[----:B0-----:R-:W2:Y:S04]  /*07a0*/  LDG.E.64 R12, desc[UR10][R20.64+0x28] ;  /* 0x0000280a140c7981 */ /* 0x001ea8000c1e1b00 */
[----:B------:R-:W2:Y:S01]  /*07b0*/  LDG.E.64 R14, desc[UR10][R20.64+-0x28] ;  /* 0xffffd80a140e7981 */ /* 0x000ea2000c1e1b00 */
[----:B------:R-:W-:Y:S01]  /*07c0*/  BSSY.RECONVERGENT B0, `(.L_x_5) ;  /* 0x0000006000007945 */ /* 0x000fe20003800200 */
[----:B--2---:R-:W-:-:S08]  /*07d0*/  DADD R12, R12, -R14 ;  /* 0x000000000c0c7229 */ /* 0x004fd0000000080e */
[----:B------:R-:W-:-:S10]  /*07e0*/  DADD R34, -RZ, |R12| ;  /* 0x00000000ff227229 */ /* 0x000fd4000000050c */
[----:B------:R-:W-:Y:S01]  /*07f0*/  IMAD.MOV.U32 R18, RZ, RZ, R34 ;  /* 0x000000ffff127224 */ /* 0x000fe200078e0022 */
[----:B-1----:R-:W-:-:S07]  /*0800*/  MOV R34, 0x820 ;  /* 0x0000082000227802 */ /* 0x002fce0000000f00 */
[----:B------:R-:W-:Y:S05]  /*0810*/  CALL.REL.NOINC `($_Z6kerneliPdS_S_S_$__internal_accurate_pow) ;  /* 0x0000002c00ec7944 */ /* 0x000fea0003c00000 */
[----:B------:R-:W-:Y:S05]  /*0820*/  BSYNC.RECONVERGENT B0 ;  /* 0x0000000000007941 */ /* 0x000fea0003800200 */
.L_x_5:
[C---:B------:R-:W-:Y:S01]  /*0830*/  DADD R14, R12.reuse, 2 ;  /* 0x400000000c0e7429 */ /* 0x040fe20000000000 */
[----:B------:R-:W-:Y:S01]  /*0840*/  BSSY.RECONVERGENT B0, `(.L_x_6) ;  /* 0x000000e000007945 */ /* 0x000fe20003800200 */
[C---:B------:R-:W-:Y:S02]  /*0850*/  DSETP.NEU.AND P1, PT, R12.reuse, RZ, PT ;  /* 0x000000ff0c00722a */ /* 0x040fe40003f2d000 */
        /* <DEDUP_REMOVED lines=10> */
[----:B------:R-:W-:Y:S02]  /*0900*/  @!P1 IMAD.MOV.U32 R14, RZ, RZ, 0x0 ;  /* 0x00000000ff0e9424 */ /* 0x000fe400078e00ff */
[----:B------:R-:W-:-:S07]  /*0910*/  @!P1 IMAD.MOV.U32 R15, RZ, RZ, 0x7ff00000 ;  /* 0x7ff00000ff0f9424 */ /* 0x000fce00078e00ff */
.L_x_7:
[----:B------:R-:W-:Y:S05]  /*0920*/  BSYNC.RECONVERGENT B0 ;  /* 0x0000000000007941 */ /* 0x000fea0003800200 */
.L_x_6:
[----:B------:R-:W-:Y:S01]  /*0930*/  FSEL R12, R14, RZ, P0 ;  /* 0x000000ff0e0c7208 */ /* 0x000fe20000000000 */
[----:B------:R-:W-:Y:S01]  /*0940*/  UISETP.NE.U32.AND UP0, UPT, UR12, URZ, UPT ;  /* 0x000000ff0c00728c */ /* 0x000fe2000bf05070 */
[----:B------:R-:W-:-:S03]  /*0950*/  FSEL R13, R15, 1.875, P0 ;  /* 0x3ff000000f0d7808 */ /* 0x000fc60000000000 */
[----:B------:R-:W-:-:S03]  /*0960*/  UISETP.NE.AND.EX UP0, UPT, UR13, URZ, UPT, UP0 ;  /* 0x000000ff0d00728c */ /* 0x000fc6000bf05300 */
[----:B------:R-:W-:-:S07]  /*0970*/  DADD R10, R10, -R12 ;  /* 0x000000000a0a7229 */ /* 0x000fce000000080c */
[----:B------:R0:W-:Y:S01]  /*0980*/  STG.E.64 desc[UR10][R6.64], R10 ;  /* 0x0000000a06007986 */ /* 0x0001e2000c101b0a */
[----:B------:R-:W-:Y:S05]  /*0990*/  BRA.U !UP0, `(.L_x_8) ;  /* 0x00000019088c7547 */ /* 0x000fea000b800000 */
[----:B------:R-:W-:Y:S01]  /*09a0*/  UMOV UR5, 0xffffffff ;  /* 0xffffffff00057882 */ /* 0x000fe20000000000 */
[----:B------:R-:W-:Y:S01]  /*09b0*/  ISETP.NE.AND P0, PT, R2, RZ, PT ;  /* 0x000000ff0200720c */ /* 0x000fe20003f05270 */
[----:B------:R-:W-:Y:S01]  /*09c0*/  IMAD.U32 R12, RZ, RZ, UR12 ;  /* 0x0000000cff0c7e24 */ /* 0x000fe2000f8e00ff */
[----:B------:R-:W-:Y:S01]  /*09d0*/  MOV R13, UR13 ;  /* 0x0000000d000d7c02 */ /* 0x000fe20008000f00 */
[----:B------:R-:W-:Y:S10]  /*09e0*/  BRA.DIV UR5, `(.L_x_9) ;  /* 0x0000001a057c7947 */ /* 0x000ff4000b800000 */
[----:B------:R-:W-:Y:S06]  /*09f0*/  BAR.SYNC.DEFER_BLOCKING 0x0 ;  /* 0x0000000000007b1d */ /* 0x000fec0000010000 */
.L_x_60:
[----:B------:R-:W-:Y:S04]  /*0a00*/  BSSY B0, `(.L_x_10) ;  /* 0x0000017000007945 */ /* 0x000fe80003800000 */
[----:B------:R-:W-:Y:S05]  /*0a10*/  @P0 BRA `(.L_x_11) ;  /* 0x0000000000540947 */ /* 0x000fea0003800000 */
[----:B0-----:R-:W0:Y:S01]  /*0a20*/  S2R R11, SR_LANEID ;  /* 0x00000000000b7919 */ /* 0x001e220000000000 */
[----:B------:R-:W-:Y:S02]  /*0a30*/  VOTEU.ANY UR5, UPT, PT ;  /* 0x0000000000057886 */ /* 0x000fe400038e0100 */
[----:B------:R-:W0:Y:S08]  /*0a40*/  FLO.U32 R14, UR5 ;  /* 0x00000005000e7d00 */ /* 0x000e3000080e0000 */
[----:B------:R-:W1:Y:S01]  /*0a50*/  POPC R10, UR5 ;  /* 0x00000005000a7d09 */ /* 0x000e620008000000 */
[----:B0-----:R-:W-:Y:S01]  /*0a60*/  ISETP.EQ.U32.AND P0, PT, R14, R11, PT ;  /* 0x0000000b0e00720c */ /* 0x001fe20003f02070 */
[----:B-1----:R-:W-:-:S12]  /*0a70*/  IMAD R11, R10, UR4, RZ ;  /* 0x000000040a0b7c24 */ /* 0x002fd8000f8e02ff */
[----:B------:R-:W-:Y:S06]  /*0a80*/  @P0 MEMBAR.ALL.GPU ;  /* 0x0000000000000992 */ /* 0x000fec000000a000 */
[----:B------:R-:W-:-:S00]  /*0a90*/  @P0 ERRBAR ;  /* 0x00000000000009ab */ /* 0x000fc00000000000 */
[----:B------:R-:W-:Y:S06]  /*0aa0*/  @P0 CGAERRBAR ;  /* 0x00000000000005ab */ /* 0x000fec0000000000 */
[----:B------:R-:W2:Y:S01]  /*0ab0*/  @P0 ATOM.E.ADD.STRONG.GPU PT, R11, desc[UR10][R12.64+0x4], R11 ;  /* 0x8000040b0c0b098a */ /* 0x000ea200081ef10a */
[----:B------:R-:W0:Y:S02]  /*0ac0*/  S2R R15, SR_LTMASK ;  /* 0x00000000000f7919 */ /* 0x000e240000003900 */
[----:B0-----:R-:W-:-:S06]  /*0ad0*/  LOP3.LUT R15, R15, UR5, RZ, 0xc0, !PT ;  /* 0x000000050f0f7c12 */ /* 0x001fcc000f8ec0ff */
[----:B------:R-:W0:Y:S01]  /*0ae0*/  POPC R15, R15 ;  /* 0x0000000f000f7309 */ /* 0x000e220000000000 */
[----:B--2---:R-:W0:Y:S02]  /*0af0*/  SHFL.IDX PT, R10, R11, R14, 0x1f ;  /* 0x00001f0e0b0a7589 */ /* 0x004e2400000e0000 */
[----:B0-----:R-:W-:-:S07]  /*0b00*/  IMAD R10, R15, UR4, R10 ;  /* 0x000000040f0a7c24 */ /* 0x001fce000f8e020a */
.L_x_12:
[----:B------:R-:W2:Y:S04]  /*0b10*/  LD.E.STRONG.GPU R11, desc[UR10][R12.64+0x4] ;  /* 0x0000040a0c0b7980 */ /* 0x000ea8000c10f900 */
[----:B--2---:R-:W-:Y:S01]  /*0b20*/  CCTL.IVALL ;  /* 0x00000000ff00798f */ /* 0x004fe20002000000 */
[----:B------:R-:W-:Y:S05]  /*0b30*/  YIELD ;  /* 0x0000000000007946 */ /* 0x000fea0003800000 */
[----:B------:R-:W-:-:S04]  /*0b40*/  LOP3.LUT R11, R11, R10, RZ, 0x3c, !PT ;  /* 0x0000000a0b0b7212 */ /* 0x000fc800078e3cff */
[----:B------:R-:W-:-:S13]  /*0b50*/  ISETP.GT.AND P0, PT, R11, -0x1, PT ;  /* 0xffffffff0b00780c */ /* 0x000fda0003f04270 */
[----:B------:R-:W-:Y:S05]  /*0b60*/  @P0 BRA `(.L_x_12) ;  /* 0xfffffffc00e80947 */ /* 0x000fea000383ffff */
.L_x_11:
[----:B------:R-:W-:Y:S05]  /*0b70*/  BSYNC B0 ;  /* 0x0000000000007941 */ /* 0x000fea0003800000 */
.L_x_10:
[----:B------:R-:W-:-:S03]  /*0b80*/  UMOV UR5, 0xffffffff ;  /* 0xffffffff00057882 */ /* 0x000fc60000000000 */
[----:B------:R-:W-:Y:S05]  /*0b90*/  BRA.DIV UR5, `(.L_x_13) ;  /* 0x0000001a05407947 */ /* 0x000fea000b800000 */
[----:B------:R-:W-:Y:S06]  /*0ba0*/  BAR.SYNC.DEFER_BLOCKING 0x0 ;  /* 0x0000000000007b1d */ /* 0x000fec0000010000 */
.L_x_63:
[----:B------:R-:W-:Y:S01]  /*0bb0*/  BSSY B0, `(.L_x_14) ;  /* 0x0000089000007945 */ /* 0x000fe20003800000 */
[----:B------:R-:W-:-:S07]  /*0bc0*/  IMAD.MOV.U32 R22, RZ, RZ, RZ ;  /* 0x000000ffff167224 */ /* 0x000fce00078e00ff */
.L_x_32:
[----:B------:R-:W-:-:S04]  /*0bd0*/  UISETP.NE.U32.AND UP0, UPT, UR12, URZ, UPT ;  /* 0x000000ff0c00728c */ /* 0x000fc8000bf05070 */
[----:B------:R-:W-:-:S09]  /*0be0*/  UISETP.NE.AND.EX UP0, UPT, UR13, URZ, UPT, UP0 ;  /* 0x000000ff0d00728c */ /* 0x000fd2000bf05300 */
[----:B01----:R-:W-:Y:S05]  /*0bf0*/  BRA.U !UP0, `(.L_x_15) ;  /* 0x0000001508f07547 */ /* 0x003fea000b800000 */
[----:B------:R-:W2:Y:S04]  /*0c00*/  LDG.E.64 R16, desc[UR10][R8.64+0x28] ;  /* 0x0000280a08107981 */ /* 0x000ea8000c1e1b00 */
[----:B------:R-:W2:Y:S04]  /*0c10*/  LDG.E.64 R18, desc[UR10][R8.64+-0x28] ;  /* 0xffffd80a08127981 */ /* 0x000ea8000c1e1b00 */
[----:B0-----:R-:W3:Y:S04]  /*0c20*/  LDG.E.64 R10, desc[UR10][R8.64+0x8] ;  /* 0x0000080a080a7981 */ /* 0x001ee8000c1e1b00 */
[----:B------:R-:W3:Y:S04]  /*0c30*/  LDG.E.64 R14, desc[UR10][R8.64+-0x8] ;  /* 0xfffff80a080e7981 */ /* 0x000ee8000c1e1b00 */
[----:B------:R-:W4:Y:S01]  /*0c40*/  LDG.E.64 R20, desc[UR10][R6.64] ;  /* 0x0000000a06147981 */ /* 0x000f22000c1e1b00 */
[----:B------:R-:W-:Y:S01]  /*0c50*/  UMOV UR5, 0xffffffff ;  /* 0xffffffff00057882 */ /* 0x000fe20000000000 */
[----:B------:R-:W-:Y:S01]  /*0c60*/  ISETP.NE.AND P0, PT, R2, RZ, PT ;  /* 0x000000ff0200720c */ /* 0x000fe20003f05270 */
[----:B--2---:R-:W-:-:S02]  /*0c70*/  DADD R16, R16, R18 ;  /* 0x0000000010107229 */ /* 0x004fc40000000012 */
[----:B---3--:R-:W-:-:S06]  /*0c80*/  DADD R10, R10, R14 ;  /* 0x000000000a0a7229 */ /* 0x008fcc000000000e */
[----:B------:R-:W-:Y:S02]  /*0c90*/  DMUL R16, R16, 0.25 ;  /* 0x3fd0000010107828 */ /* 0x000fe40000000000 */
[----:B----4-:R-:W-:-:S06]  /*0ca0*/  DMUL R20, R20, 0.25 ;  /* 0x3fd0000014147828 */ /* 0x010fcc0000000000 */
[----:B------:R-:W-:-:S08]  /*0cb0*/  DFMA R10, R10, 0.25, R16 ;  /* 0x3fd000000a0a782b */ /* 0x000fd00000000010 */
[----:B------:R-:W-:Y:S01]  /*0cc0*/  DFMA R10, R20, -0.25, R10 ;  /* 0xbfd00000140a782b */ /* 0x000fe2000000000a */
[----:B------:R-:W-:Y:S10]  /*0cd0*/  BRA.DIV UR5, `(.L_x_16) ;  /* 0x0000001a05207947 */ /* 0x000ff4000b800000 */
[----:B------:R-:W-:Y:S06]  /*0ce0*/  BAR.SYNC.DEFER_BLOCKING 0x0 ;  /* 0x0000000000007b1d */ /* 0x000fec0000010000 */
.L_x_66:
[----:B------:R-:W-:Y:S04]  /*0cf0*/  BSSY B1, `(.L_x_17) ;  /* 0x0000017000017945 */ /* 0x000fe80003800000 */
[----:B------:R-:W-:Y:S05]  /*0d00*/  @P0 BRA `(.L_x_18) ;  /* 0x0000000000540947 */ /* 0x000fea0003800000 */
[----:B------:R-:W0:Y:S01]  /*0d10*/  S2R R15, SR_LANEID ;  /* 0x00000000000f7919 */ /* 0x000e220000000000 */
        /* <DEDUP_REMOVED lines=14> */
.L_x_19:
[----:B------:R-:W2:Y:S04]  /*0e00*/  LD.E.STRONG.GPU R15, desc[UR10][R12.64+0x4] ;  /* 0x0000040a0c0f7980 */ /* 0x000ea8000c10f900 */
[----:B--2---:R-:W-:Y:S01]  /*0e10*/  CCTL.IVALL ;  /* 0x00000000ff00798f */ /* 0x004fe20002000000 */
[----:B------:R-:W-:Y:S05]  /*0e20*/  YIELD ;  /* 0x0000000000007946 */ /* 0x000fea0003800000 */
[----:B------:R-:W-:-:S04]  /*0e30*/  LOP3.LUT R15, R15, R14, RZ, 0x3c, !PT ;  /* 0x0000000e0f0f7212 */ /* 0x000fc800078e3cff */
[----:B------:R-:W-:-:S13]  /*0e40*/  ISETP.GT.AND P1, PT, R15, -0x1, PT ;  /* 0xffffffff0f00780c */ /* 0x000fda0003f24270 */
[----:B------:R-:W-:Y:S05]  /*0e50*/  @P1 BRA `(.L_x_19) ;  /* 0xfffffffc00e81947 */ /* 0x000fea000383ffff */
.L_x_18:
[----:B------:R-:W-:Y:S05]  /*0e60*/  BSYNC B1 ;  /* 0x0000000000017941 */ /* 0x000fea0003800000 */
.L_x_17:
[----:B------:R-:W-:-:S03]  /*0e70*/  UMOV UR5, 0xffffffff ;  /* 0xffffffff00057882 */ /* 0x000fc60000000000 */
[----:B------:R-:W-:Y:S05]  /*0e80*/  BRA.DIV UR5, `(.L_x_20) ;  /* 0x0000001605e47947 */ /* 0x000fea000b800000 */
[----:B------:R-:W-:Y:S06]  /*0e90*/  BAR.SYNC.DEFER_BLOCKING 0x0 ;  /* 0x0000000000007b1d */ /* 0x000fec0000010000 */
[----:B------:R0:W-:Y:S02]  /*0ea0*/  STG.E.64 desc[UR10][R8.64], R10 ;  /* 0x0000000a08007986 */ /* 0x0001e4000c101b0a */
[----:B------:R-:W-:Y:S06]  /*0eb0*/  BAR.SYNC.DEFER_BLOCKING 0x0 ;  /* 0x0000000000007b1d */ /* 0x000fec0000010000 */
.L_x_70:
[----:B------:R-:W-:Y:S01]  /*0ec0*/  BSSY B1, `(.L_x_21) ;  /* 0x0000018000017945 */ /* 0x000fe20003800000 */
[----:B------:R-:W-:-:S03]  /*0ed0*/  ISETP.NE.AND P1, PT, R3, 0x6, PT ;  /* 0x000000060300780c */ /* 0x000fc60003f25270 */
[----:B------:R-:W-:Y:S10]  /*0ee0*/  @P0 BRA `(.L_x_22) ;  /* 0x0000000000540947 */ /* 0x000ff40003800000 */
        /* <DEDUP_REMOVED lines=15> */
.L_x_23:
[----:B------:R-:W2:Y:S04]  /*0fe0*/  LD.E.STRONG.GPU R11, desc[UR10][R12.64+0x4] ;  /* 0x0000040a0c0b7980 */ /* 0x000ea8000c10f900 */
[----:B--2---:R-:W-:Y:S01]  /*0ff0*/  CCTL.IVALL ;  /* 0x00000000ff00798f */ /* 0x004fe20002000000 */
[----:B------:R-:W-:Y:S05]  /*1000*/  YIELD ;  /* 0x0000000000007946 */ /* 0x000fea0003800000 */
[----:B------:R-:W-:-:S04]  /*1010*/  LOP3.LUT R11, R11, R10, RZ, 0x3c, !PT ;  /* 0x0000000a0b0b7212 */ /* 0x000fc800078e3cff */
[----:B------:R-:W-:-:S13]  /*1020*/  ISETP.GT.AND P2, PT, R11, -0x1, PT ;  /* 0xffffffff0b00780c */ /* 0x000fda0003f44270 */
[----:B------:R-:W-:Y:S05]  /*1030*/  @P2 BRA `(.L_x_23) ;  /* 0xfffffffc00e82947 */ /* 0x000fea000383ffff */
.L_x_22:
[----:B------:R-:W-:Y:S05]  /*1040*/  BSYNC B1 ;  /* 0x0000000000017941 */ /* 0x000fea0003800000 */
.L_x_21:
[----:B------:R-:W-:-:S03]  /*1050*/  UMOV UR5, 0xffffffff ;  /* 0xffffffff00057882 */ /* 0x000fc60000000000 */
[----:B------:R-:W-:Y:S05]  /*1060*/  BRA.DIV UR5, `(.L_x_24) ;  /* 0x0000001605c47947 */ /* 0x000fea000b800000 */
[----:B------:R-:W-:Y:S06]  /*1070*/  BAR.SYNC.DEFER_BLOCKING 0x0 ;  /* 0x0000000000007b1d */ /* 0x000fec0000010000 */
.L_x_73:
[----:B------:R-:W-:Y:S04]  /*1080*/  BSSY.RECONVERGENT B1, `(.L_x_25) ;  /* 0x000001a000017945 */ /* 0x000fe80003800200 */
[----:B------:R-:W-:Y:S05]  /*1090*/  @P1 BRA `(.L_x_26) ;  /* 0x0000000000601947 */ /* 0x000fea0003800000 */
[----:B------:R-:W0:Y:S02]  /*10a0*/  LDC.64 R28, c[0x0][0x3a0] ;  /* 0x0000e800ff1c7b82 */ /* 0x000e240000000a00 */
[----:B0-----:R-:W2:Y:S04]  /*10b0*/  LDG.E.64 R10, desc[UR10][R28.64+0x40] ;  /* 0x0000400a1c0a7981 */ /* 0x001ea8000c1e1b00 */
[----:B------:R-:W3:Y:S04]  /*10c0*/  LDG.E.64 R18, desc[UR10][R28.64+0x30] ;  /* 0x0000300a1c127981 */ /* 0x000ee8000c1e1b00 */
[----:B------:R-:W4:Y:S04]  /*10d0*/  LDG.E.64 R14, desc[UR10][R28.64+0x68] ;  /* 0x0000680a1c0e7981 */ /* 0x000f28000c1e1b00 */
[----:B------:R-:W5:Y:S04]  /*10e0*/  LDG.E.64 R16, desc[UR10][R28.64+0x90] ;  /* 0x0000900a1c107981 */ /* 0x000f68000c1e1b00 */
[----:B------:R-:W5:Y:S04]  /*10f0*/  LDG.E.64 R20, desc[UR10][R28.64+0x38] ;  /* 0x0000380a1c147981 */ /* 0x000f68000c1e1b00 */
[----:B------:R-:W5:Y:S04]  /*1100*/  LDG.E.64 R24, desc[UR10][R28.64+0x58] ;  /* 0x0000580a1c187981 */ /* 0x000f68000c1e1b00 */
[----:B------:R-:W5:Y:S04]  /*1110*/  LDG.E.64 R26, desc[UR10][R28.64+0x80] ;  /* 0x0000800a1c1a7981 */ /* 0x000f68000c1e1b00 */
[----:B------:R1:W-:Y:S04]  /*1120*/  STG.E.64 desc[UR10][R28.64+0xa0], RZ ;  /* 0x0000a0ff1c007986 */ /* 0x0003e8000c101b0a */
[----:B------:R1:W-:Y:S04]  /*1130*/  STG.E.64 desc[UR10][R28.64+0xa8], RZ ;  /* 0x0000a8ff1c007986 */ /* 0x0003e8000c101b0a */
[----:B------:R1:W-:Y:S04]  /*1140*/  STG.E.64 desc[UR10][R28.64+0xb0], RZ ;  /* 0x0000b0ff1c007986 */ /* 0x0003e8000c101b0a */
[----:B------:R1:W-:Y:S04]  /*1150*/  STG.E.64 desc[UR10][R28.64+0xb8], RZ ;  /* 0x0000b8ff1c007986 */ /* 0x0003e8000c101b0a */
[----:B------:R1:W-:Y:S04]  /*1160*/  STG.E.64 desc[UR10][R28.64+0xc0], RZ ;  /* 0x0000c0ff1c007986 */ /* 0x0003e8000c101b0a */
[----:B--2---:R1:W-:Y:S04]  /*1170*/  STG.E.64 desc[UR10][R28.64+0x48], R10 ;  /* 0x0000480a1c007986 */ /* 0x0043e8000c101b0a */
[----:B------:R1:W-:Y:S04]  /*1180*/  STG.E.64 desc[UR10][R28.64+0x18], R10 ;  /* 0x0000180a1c007986 */ /* 0x0003e8000c101b0a */
[----:B------:R1:W-:Y:S04]  /*1190*/  STG.E.64 desc[UR10][R28.64+0x20], R10 ;  /* 0x0000200a1c007986 */ /* 0x0003e8000c101b0a */
[----:B---3--:R1:W-:Y:S04]  /*11a0*/  STG.E.64 desc[UR10][R28.64+0x8], R18 ;  /* 0x000008121c007986 */ /* 0x0083e8000c101b0a */
[----:B------:R1:W-:Y:S04]  /*11b0*/  STG.E.64 desc[UR10][R28.64], R18 ;  /* 0x000000121c007986 */ /* 0x0003e8000c101b0a */
[----:B------:R1:W-:Y:S04]  /*11c0*/  STG.E.64 desc[UR10][R28.64+0x28], R18 ;  /* 0x000028121c007986 */ /* 0x0003e8000c101b0a */
[----:B----4-:R1:W-:Y:S04]  /*11d0*/  STG.E.64 desc[UR10][R28.64+0x70], R14 ;  /* 0x0000700e1c007986 */ /* 0x0103e8000c101b0a */
[----:B-----5:R1:W-:Y:S04]  /*11e0*/  STG.E.64 desc[UR10][R28.64+0x98], R16 ;  /* 0x000098101c007986 */ /* 0x0203e8000c101b0a */
[----:B------:R1:W-:Y:S04]  /*11f0*/  STG.E.64 desc[UR10][R28.64+0x10], R20 ;  /* 0x000010141c007986 */ /* 0x0003e8000c101b0a */
[----:B------:R1:W-:Y:S04]  /*1200*/  STG.E.64 desc[UR10][R28.64+0x50], R24 ;  /* 0x000050181c007986 */ /* 0x0003e8000c101b0a */
[----:B------:R1:W-:Y:S02]  /*1210*/  STG.E.64 desc[UR10][R28.64+0x78], R26 ;  /* 0x0000781a1c007986 */ /* 0x0003e4000c101b0a */
.L_x_26:
[----:B------:R-:W-:Y:S05]  /*1220*/  BSYNC.RECONVERGENT B1 ;  /* 0x0000000000017941 */ /* 0x000fea0003800200 */
.L_x_25:
[----:B------:R-:W-:-:S03]  /*1230*/  UMOV UR5, 0xffffffff ;  /* 0xffffffff00057882 */ /* 0x000fc60000000000 */
[----:B------:R-:W-:Y:S05]  /*1240*/  BRA.DIV UR5, `(.L_x_27) ;  /* 0x00000016057c7947 */ /* 0x000fea000b800000 */
[----:B------:R-:W-:Y:S06]  /*1250*/  BAR.SYNC.DEFER_BLOCKING 0x0 ;  /* 0x0000000000007b1d */ /* 0x000fec0000010000 */
.L_x_76:
[----:B------:R-:W-:Y:S04]  /*1260*/  BSSY B1, `(.L_x_28) ;  /* 0x0000017000017945 */ /* 0x000fe80003800000 */
[----:B------:R-:W-:Y:S05]  /*1270*/  @P0 BRA `(.L_x_29) ;  /* 0x0000000000540947 */ /* 0x000fea0003800000 */
[----:B01----:R-:W0:Y:S01]  /*1280*/  S2R R11, SR_LANEID ;  /* 0x00000000000b7919 */ /* 0x003e220000000000 */
        /* <DEDUP_REMOVED lines=14> */
.L_x_30:
[----:B------:R-:W2:Y:S04]  /*1370*/  LD.E.STRONG.GPU R11, desc[UR10][R12.64+0x4] ;  /* 0x0000040a0c0b7980 */ /* 0x000ea8000c10f900 */
[----:B--2---:R-:W-:Y:S01]  /*1380*/  CCTL.IVALL ;  /* 0x00000000ff00798f */ /* 0x004fe20002000000 */
[----:B------:R-:W-:Y:S05]  /*1390*/  YIELD ;  /* 0x0000000000007946 */ /* 0x000fea0003800000 */
[----:B------:R-:W-:-:S04]  /*13a0*/  LOP3.LUT R11, R11, R10, RZ, 0x3c, !PT ;  /* 0x0000000a0b0b7212 */ /* 0x000fc800078e3cff */
[----:B------:R-:W-:-:S13]  /*13b0*/  ISETP.GT.AND P2, PT, R11, -0x1, PT ;  /* 0xffffffff0b00780c */ /* 0x000fda0003f44270 */
[----:B------:R-:W-:Y:S05]  /*13c0*/  @P2 BRA `(.L_x_30) ;  /* 0xfffffffc00e82947 */ /* 0x000fea000383ffff */
.L_x_29:
[----:B------:R-:W-:Y:S05]  /*13d0*/  BSYNC B1 ;  /* 0x0000000000017941 */ /* 0x000fea0003800000 */
.L_x_28:
[----:B------:R-:W-:-:S03]  /*13e0*/  UMOV UR5, 0xffffffff ;  /* 0xffffffff00057882 */ /* 0x000fc60000000000 */
[----:B------:R-:W-:Y:S05]  /*13f0*/  BRA.DIV UR5, `(.L_x_31) ;  /* 0x0000001605407947 */ /* 0x000fea000b800000 */
[----:B------:R-:W-:Y:S06]  /*1400*/  BAR.SYNC.DEFER_BLOCKING 0x0 ;  /* 0x0000000000007b1d */ /* 0x000fec0000010000 */
.L_x_79:
[----:B------:R-:W-:-:S05]  /*1410*/  VIADD R22, R22, 0x1 ;  /* 0x0000000116167836 */ /* 0x000fca0000000000 */
[----:B------:R-:W-:-:S13]  /*1420*/  ISETP.NE.AND P2, PT, R22, 0x32, PT ;  /* 0x000000321600780c */ /* 0x000fda0003f45270 */
[----:B------:R-:W-:Y:S05]  /*1430*/  @P2 BRA `(.L_x_32) ;  /* 0xfffffff400e42947 */ /* 0x000fea000383ffff */
[----:B------:R-:W-:Y:S05]  /*1440*/  BSYNC B0 ;  /* 0x0000000000007941 */ /* 0x000fea0003800000 */
.L_x_14:
[----:B------:R-:W2:Y:S04]  /*1450*/  LDG.E.64 R32, desc[UR10][R4.64] ;  /* 0x0000000a04207981 */ /* 0x000ea8000c1e1b00 */
[----:B-1----:R-:W3:Y:S04]  /*1460*/  LDG.E.64 R14, desc[UR10][R4.64+-0x8] ;  /* 0xfffff80a040e7981 */ /* 0x002ee8000c1e1b00 */
[----:B------:R-:W4:Y:S04]  /*1470*/  LDG.E.64 R16, desc[UR10][R4.64+-0x28] ;  /* 0xffffd80a04107981 */ /* 0x000f28000c1e1b00 */
[----:B------:R-:W5:Y:S04]  /*1480*/  LDG.E.64 R18, desc[UR10][R4.64+0x8] ;  /* 0x0000080a04127981 */ /* 0x000f68000c1e1b00 */
[----:B------:R-:W5:Y:S04]  /*1490*/  LDG.E.64 R20, desc[UR10][R8.64+0x8] ;  /* 0x0000080a08147981 */ /* 0x000f68000c1e1b00 */
[----:B------:R-:W5:Y:S04]  /*14a0*/  LDG.E.64 R22, desc[UR10][R8.64+-0x8] ;  /* 0xfffff80a08167981 */ /* 0x000f68000c1e1b00 */
[----:B------:R-:W5:Y:S01]  /*14b0*/  LDG.E.64 R24, desc[UR10][R4.64+0x28] ;  /* 0x0000280a04187981 */ /* 0x000f62000c1e1b00 */
[----:B0-----:R-:W-:Y:S01]  /*14c0*/  IMAD.MOV.U32 R10, RZ, RZ, 0x47ae147b ;  /* 0x47ae147bff0a7424 */ /* 0x001fe200078e00ff */
[----:B------:R-:W-:Y:S01]  /*14d0*/  UMOV UR6, 0x47ae147b ;  /* 0x47ae147b00067882 */ /* 0x000fe20000000000 */
[----:B------:R-:W-:Y:S01]  /*14e0*/  IMAD.MOV.U32 R11, RZ, RZ, 0x3f847ae1 ;  /* 0x3f847ae1ff0b7424 */ /* 0x000fe200078e00ff */
[----:B------:R-:W-:Y:S01]  /*14f0*/  UMOV UR7, 0x3f847ae1 ;  /* 0x3f847ae100077882 */ /* 0x000fe20000000000 */
[----:B------:R-:W-:-:S04]  /*1500*/  UMOV UR5, 0xffffffff ;  /* 0xffffffff00057882 */ /* 0x000fc80000000000 */
[C---:B--2---:R-:W-:Y:S02]  /*1510*/  DMUL R26, R32.reuse, R10 ;  /* 0x0000000a201a7228 */ /* 0x044fe40000000000 */
[----:B---3--:R-:W-:-:S06]  /*1520*/  DADD R28, R32, -R14 ;  /* 0x00000000201c7229 */ /* 0x008fcc000000080e */
[C---:B------:R-:W-:Y:S02]  /*1530*/  DFMA R26, R32.reuse, R10, R26 ;  /* 0x0000000a201a722b */ /* 0x040fe4000000001a */
[----:B----4-:R-:W-:-:S06]  /*1540*/  DADD R30, R32, -R16 ;  /* 0x00000000201e7229 */ /* 0x010fcc0000000810 */
[--C-:B------:R-:W-:Y:S02]  /*1550*/  DFMA R28, -R26, R28, R32.reuse ;  /* 0x0000001c1a1c722b */ /* 0x100fe40000000120 */
[----:B------:R-:W-:Y:S02]  /*1560*/  DADD R32, R32, R32 ;  /* 0x0000000020207229 */ /* 0x000fe40000000020 */
[----:B-----5:R-:W-:-:S04]  /*1570*/  DADD R20, R20, -R22 ;  /* 0x0000000014147229 */ /* 0x020fc80000000816 */
[----:B------:R-:W-:Y:S02]  /*1580*/  DFMA R28, -R26, R30, R28 ;  /* 0x0000001e1a1c722b */ /* 0x000fe4000000011c */
[----:B------:R-:W-:Y:S02]  /*1590*/  DADD R18, R18, -R32 ;  /* 0x0000000012127229 */ /* 0x000fe40000000820 */
[----:B------:R-:W-:-:S04]  /*15a0*/  DADD R24, -R32, R24 ;  /* 0x0000000020187229 */ /* 0x000fc80000000118 */
[----:B------:R-:W-:Y:S01]  /*15b0*/  DFMA R20, R20, -UR6, R28 ;  /* 0x8000000614147c2b */ /* 0x000fe2000800001c */
[----:B------:R-:W-:Y:S01]  /*15c0*/  UMOV UR6, 0xeb1c432d ;  /* 0xeb1c432d00067882 */ /* 0x000fe20000000000 */
[----:B------:R-:W-:Y:S01]  /*15d0*/  DADD R18, R14, R18 ;  /* 0x000000000e127229 */ /* 0x000fe20000000012 */
[----:B------:R-:W-:Y:S01]  /*15e0*/  UMOV UR7, 0x3f4a36e2 ;  /* 0x3f4a36e200077882 */ /* 0x000fe20000000000 */
[----:B------:R-:W-:-:S06]  /*15f0*/  DADD R24, R16, R24 ;  /* 0x0000000010187229 */ /* 0x000fcc0000000018 */
[----:B------:R-:W-:-:S08]  /*1600*/  DFMA R14, R18, UR6, R20 ;  /* 0x00000006120e7c2b */ /* 0x000fd00008000014 */
[----:B------:R-:W-:Y:S01]  /*1610*/  DFMA R14, R24, UR6, R14 ;  /* 0x00000006180e7c2b */ /* 0x000fe2000800000e */
[----:B------:R-:W-:Y:S10]  /*1620*/  BRA.DIV UR5, `(.L_x_33) ;  /* 0x0000001205e47947 */ /* 0x000ff4000b800000 */
[----:B------:R-:W-:Y:S06]  /*1630*/  BAR.SYNC.DEFER_BLOCKING 0x0 ;  /* 0x0000000000007b1d */ /* 0x000fec0000010000 */
.L_x_82:
        /* <DEDUP_REMOVED lines=17> */
.L_x_36:
[----:B------:R-:W2:Y:S04]  /*1750*/  LD.E.STRONG.GPU R17, desc[UR10][R12.64+0x4] ;  /* 0x0000040a0c117980 */ /* 0x000ea8000c10f900 */
[----:B--2---:R-:W-:Y:S01]  /*1760*/  CCTL.IVALL ;  /* 0x00000000ff00798f */ /* 0x004fe20002000000 */
[----:B------:R-:W-:Y:S05]  /*1770*/  YIELD ;  /* 0x0000000000007946 */ /* 0x000fea0003800000 */
[----:B------:R-:W-:-:S04]  /*1780*/  LOP3.LUT R17, R17, R16, RZ, 0x3c, !PT ;  /* 0x0000001011117212 */ /* 0x000fc800078e3cff */
[----:B------:R-:W-:-:S13]  /*1790*/  ISETP.GT.AND P2, PT, R17, -0x1, PT ;  /* 0xffffffff1100780c */ /* 0x000fda0003f44270 */
[----:B------:R-:W-:Y:S05]  /*17a0*/  @P2 BRA `(.L_x_36) ;  /* 0xfffffffc00e82947 */ /* 0x000fea000383ffff */
.L_x_35:
[----:B------:R-:W-:Y:S05]  /*17b0*/  BSYNC B0 ;  /* 0x0000000000007941 */ /* 0x000fea0003800000 */
.L_x_34:
[----:B------:R-:W-:-:S03]  /*17c0*/  UMOV UR5, 0xffffffff ;  /* 0xffffffff00057882 */ /* 0x000fc60000000000 */
[----:B------:R-:W-:Y:S05]  /*17d0*/  BRA.DIV UR5, `(.L_x_37) ;  /* 0x0000001205a87947 */ /* 0x000fea000b800000 */
[----:B------:R-:W-:Y:S06]  /*17e0*/  BAR.SYNC.DEFER_BLOCKING 0x0 ;  /* 0x0000000000007b1d */ /* 0x000fec0000010000 */
[----:B------:R0:W-:Y:S02]  /*17f0*/  STG.E.64 desc[UR10][R4.64], R14 ;  /* 0x0000000e04007986 */ /* 0x0001e4000c101b0a */
[----:B------:R-:W-:Y:S06]  /*1800*/  BAR.SYNC.DEFER_BLOCKING 0x0 ;  /* 0x0000000000007b1d */ /* 0x000fec0000010000 */
.L_x_86:
        /* <DEDUP_REMOVED lines=17> */
.L_x_40:
[----:B------:R-:W2:Y:S04]  /*1920*/  LD.E.STRONG.GPU R15, desc[UR10][R12.64+0x4] ;  /* 0x0000040a0c0f7980 */ /* 0x000ea8000c10f900 */
[----:B--2---:R-:W-:Y:S01]  /*1930*/  CCTL.IVALL ;  /* 0x00000000ff00798f */ /* 0x004fe20002000000 */
[----:B------:R-:W-:Y:S05]  /*1940*/  YIELD ;  /* 0x0000000000007946 */ /* 0x000fea0003800000 */
[----:B------:R-:W-:-:S04]  /*1950*/  LOP3.LUT R15, R15, R14, RZ, 0x3c, !PT ;  /* 0x0000000e0f0f7212 */ /* 0x000fc800078e3cff */
[----:B------:R-:W-:-:S13]  /*1960*/  ISETP.GT.AND P2, PT, R15, -0x1, PT ;  /* 0xffffffff0f00780c */ /* 0x000fda0003f44270 */
[----:B------:R-:W-:Y:S05]  /*1970*/  @P2 BRA `(.L_x_40) ;  /* 0xfffffffc00e82947 */ /* 0x000fea000383ffff */
.L_x_39:
[----:B------:R-:W-:Y:S05]  /*1980*/  BSYNC B0 ;  /* 0x0000000000007941 */ /* 0x000fea0003800000 */
.L_x_38:
[----:B------:R-:W-:-:S03]  /*1990*/  UMOV UR5, 0xffffffff ;  /* 0xffffffff00057882 */ /* 0x000fc60000000000 */
[----:B------:R-:W-:Y:S05]  /*19a0*/  BRA.DIV UR5, `(.L_x_41) ;  /* 0x00000012058c7947 */ /* 0x000fea000b800000 */
[----:B------:R-:W1:Y:S08]  /*19b0*/  LDC.64 R12, c[0x0][0x390] ;  /* 0x0000e400ff0c7b82 */ /* 0x000e700000000a00 */
[----:B------:R-:W-:Y:S06]  /*19c0*/  BAR.SYNC.DEFER_BLOCKING 0x0 ;  /* 0x0000000000007b1d */ /* 0x000fec0000010000 */
[----:B------:R-:W2:Y:S04]  /*19d0*/  LDG.E.64 R22, desc[UR10][R8.64+0x28] ;  /* 0x0000280a08167981 */ /* 0x000ea8000c1e1b00 */
[----:B0-----:R-:W2:Y:S01]  /*19e0*/  LDG.E.64 R14, desc[UR10][R8.64+-0x28] ;  /* 0xffffd80a080e7981 */ /* 0x001ea2000c1e1b00 */
[----:B-1----:R-:W-:-:S05]  /*19f0*/  IMAD.WIDE R12, R3, 0x8, R12 ;  /* 0x00000008030c7825 */ /* 0x002fca00078e020c */
[----:B------:R-:W3:Y:S04]  /*1a00*/  LDG.E.64 R24, desc[UR10][R12.64] ;  /* 0x0000000a0c187981 */ /* 0x000ee8000c1e1b00 */
[----:B------:R-:W4:Y:S04]  /*1a10*/  LDG.E.64 R20, desc[UR10][R12.64+-0x8] ;  /* 0xfffff80a0c147981 */ /* 0x000f28000c1e1b00 */
[----:B------:R-:W5:Y:S04]  /*1a20*/  LDG.E.64 R18, desc[UR10][R12.64+-0x28] ;  /* 0xffffd80a0c127981 */ /* 0x000f68000c1e1b00 */
[----:B------:R-:W2:Y:S04]  /*1a30*/  LDG.E.64 R26, desc[UR10][R12.64+0x8] ;  /* 0x0000080a0c1a7981 */ /* 0x000ea8000c1e1b00 */
[----:B------:R-:W2:Y:S01]  /*1a40*/  LDG.E.64 R16, desc[UR10][R12.64+0x28] ;  /* 0x0000280a0c107981 */ /* 0x000ea2000c1e1b00 */
[----:B------:R-:W-:Y:S01]  /*1a50*/  UMOV UR6, 0x47ae147b ;  /* 0x47ae147b00067882 */ /* 0x000fe20000000000 */
[----:B------:R-:W-:Y:S01]  /*1a60*/  UMOV UR7, 0x3f847ae1 ;  /* 0x3f847ae100077882 */ /* 0x000fe20000000000 */
[----:B------:R-:W-:Y:S06]  /*1a70*/  BAR.SYNC.DEFER_BLOCKING 0x0 ;  /* 0x0000000000007b1d */ /* 0x000fec0000010000 */
[----:B---3--:R-:W-:-:S02]  /*1a80*/  DMUL R28, R24, R10 ;  /* 0x0000000a181c7228 */ /* 0x008fc40000000000 */
[----:B----4-:R-:W-:-:S06]  /*1a90*/  DADD R30, R24, -R20 ;  /* 0x00000000181e7229 */ /* 0x010fcc0000000814 */
[C---:B------:R-:W-:Y:S02]  /*1aa0*/  DFMA R10, R24.reuse, R10, R28 ;  /* 0x0000000a180a722b */ /* 0x040fe4000000001c */
[----:B------:R-:W-:-:S06]  /*1ab0*/  DADD R28, R24, R24 ;  /* 0x00000000181c7229 */ /* 0x000fcc0000000018 */
[----:B------:R-:W-:Y:S02]  /*1ac0*/  DFMA R30, -R10, R30, R24 ;  /* 0x0000001e0a1e722b */ /* 0x000fe40000000118 */
[----:B-----5:R-:W-:Y:S02]  /*1ad0*/  DADD R24, R24, -R18 ;  /* 0x0000000018187229 */ /* 0x020fe40000000812 */
[----:B--2---:R-:W-:Y:S02]  /*1ae0*/  DADD R26, R26, -R28 ;  /* 0x000000001a1a7229 */ /* 0x004fe4000000081c */
[----:B------:R-:W-:-:S04]  /*1af0*/  DADD R14, R22, -R14 ;  /* 0x00000000160e7229 */ /* 0x000fc8000000080e */
[----:B------:R-:W-:Y:S02]  /*1b00*/  DFMA R24, -R10, R24, R30 ;  /* 0x000000180a18722b */ /* 0x000fe4000000011e */
[----:B------:R-:W-:Y:S02]  /*1b10*/  DADD R26, R20, R26 ;  /* 0x00000000141a7229 */ /* 0x000fe4000000001a */
[----:B------:R-:W-:-:S04]  /*1b20*/  DADD R16, -R28, R16 ;  /* 0x000000001c107229 */ /* 0x000fc80000000110 */
[----:B------:R-:W-:Y:S01]  /*1b30*/  DFMA R14, R14, -UR6, R24 ;  /* 0x800000060e0e7c2b */ /* 0x000fe20008000018 */
[----:B------:R-:W-:Y:S01]  /*1b40*/  UMOV UR6, 0xeb1c432d ;  /* 0xeb1c432d00067882 */ /* 0x000fe20000000000 */
[----:B------:R-:W-:Y:S02]  /*1b50*/  UMOV UR7, 0x3f4a36e2 ;  /* 0x3f4a36e200077882 */ /* 0x000fe40000000000 */
[----:B------:R-:W-:-:S04]  /*1b60*/  DADD R16, R18, R16 ;  /* 0x0000000012107229 */ /* 0x000fc80000000010 */
[----:B------:R-:W-:Y:S01]  /*1b70*/  DFMA R14, R26, UR6, R14 ;  /* 0x000000061a0e7c2b */ /* 0x000fe2000800000e */
[----:B------:R-:W-:Y:S01]  /*1b80*/  MOV R10, UR12 ;  /* 0x0000000c000a7c02 */ /* 0x000fe20008000f00 */
[----:B------:R-:W-:-:S06]  /*1b90*/  IMAD.U32 R11, RZ, RZ, UR13 ;  /* 0x0000000dff0b7e24 */ /* 0x000fcc000f8e00ff */
[----:B------:R-:W-:-:S11]  /*1ba0*/  DFMA R14, R16, UR6, R14 ;  /* 0x00000006100e7c2b */ /* 0x000fd6000800000e */
.L_x_90:
        /* <DEDUP_REMOVED lines=17> */
.L_x_44:
[----:B------:R-:W2:Y:S04]  /*1cc0*/  LD.E.STRONG.GPU R17, desc[UR10][R10.64+0x4] ;  /* 0x0000040a0a117980 */ /* 0x000ea8000c10f900 */
[----:B--2---:R-:W-:Y:S01]  /*1cd0*/  CCTL.IVALL ;  /* 0x00000000ff00798f */ /* 0x004fe20002000000 */
[----:B------:R-:W-:Y:S05]  /*1ce0*/  YIELD ;  /* 0x0000000000007946 */ /* 0x000fea0003800000 */
[----:B------:R-:W-:-:S04]  /*1cf0*/  LOP3.LUT R17, R17, R16, RZ, 0x3c, !PT ;  /* 0x0000001011117212 */ /* 0x000fc800078e3cff */
[----:B------:R-:W-:-:S13]  /*1d00*/  ISETP.GT.AND P2, PT, R17, -0x1, PT ;  /* 0xffffffff1100780c */ /* 0x000fda0003f44270 */
[----:B------:R-:W-:Y:S05]  /*1d10*/  @P2 BRA `(.L_x_44) ;  /* 0xfffffffc00e82947 */ /* 0x000fea000383ffff */
.L_x_43:
[----:B------:R-:W-:Y:S05]  /*1d20*/  BSYNC B0 ;  /* 0x0000000000007941 */ /* 0x000fea0003800000 */
.L_x_42:
[----:B------:R-:W-:-:S03]  /*1d30*/  UMOV UR5, 0xffffffff ;  /* 0xffffffff00057882 */ /* 0x000fc60000000000 */
[----:B------:R-:W-:Y:S05]  /*1d40*/  BRA.DIV UR5, `(.L_x_45) ;  /* 0x0000001205707947 */ /* 0x000fea000b800000 */
[----:B------:R-:W-:Y:S06]  /*1d50*/  BAR.SYNC.DEFER_BLOCKING 0x0 ;  /* 0x0000000000007b1d */ /* 0x000fec0000010000 */
[----:B------:R0:W-:Y:S02]  /*1d60*/  STG.E.64 desc[UR10][R12.64], R14 ;  /* 0x0000000e0c007986 */ /* 0x0001e4000c101b0a */
[----:B------:R-:W-:Y:S06]  /*1d70*/  BAR.SYNC.DEFER_BLOCKING 0x0 ;  /* 0x0000000000007b1d */ /* 0x000fec0000010000 */
.L_x_94:
        /* <DEDUP_REMOVED lines=17> */
.L_x_48:
[----:B------:R-:W2:Y:S04]  /*1e90*/  LD.E.STRONG.GPU R13, desc[UR10][R10.64+0x4] ;  /* 0x0000040a0a0d7980 */ /* 0x000ea8000c10f900 */
[----:B--2---:R-:W-:Y:S01]  /*1ea0*/  CCTL.IVALL ;  /* 0x00000000ff00798f */ /* 0x004fe20002000000 */
[----:B------:R-:W-:Y:S05]  /*1eb0*/  YIELD ;  /* 0x0000000000007946 */ /* 0x000fea0003800000 */
[----:B------:R-:W-:-:S04]  /*1ec0*/  LOP3.LUT R13, R13, R12, RZ, 0x3c, !PT ;  /* 0x0000000c0d0d7212 */ /* 0x000fc800078e3cff */
[----:B------:R-:W-:-:S13]  /*1ed0*/  ISETP.GT.AND P2, PT, R13, -0x1, PT ;  /* 0xffffffff0d00780c */ /* 0x000fda0003f44270 */
[----:B------:R-:W-:Y:S05]  /*1ee0*/  @P2 BRA `(.L_x_48) ;  /* 0xfffffffc00e82947 */ /* 0x000fea000383ffff */
.L_x_47:
[----:B------:R-:W-:Y:S05]  /*1ef0*/  BSYNC B0 ;  /* 0x0000000000007941 */ /* 0x000fea0003800000 */
.L_x_46:
[----:B------:R-:W-:-:S03]  /*1f00*/  UMOV UR5, 0xffffffff ;  /* 0xffffffff00057882 */ /* 0x000fc60000000000 */
[----:B------:R-:W-:Y:S05]  /*1f10*/  BRA.DIV UR5, `(.L_x_49) ;  /* 0x0000001205547947 */ /* 0x000fea000b800000 */
[----:B------:R-:W-:Y:S06]  /*1f20*/  BAR.SYNC.DEFER_BLOCKING 0x0 ;  /* 0x0000000000007b1d */ /* 0x000fec0000010000 */
.L_x_97:
[----:B------:R-:W-:Y:S04]  /*1f30*/  BSSY.RECONVERGENT B0, `(.L_x_50) ;  /* 0x0000026000007945 */ /* 0x000fe80003800200 */
[----:B------:R-:W-:Y:S05]  /*1f40*/  @P1 BRA `(.L_x_51) ;  /* 0x0000000000901947 */ /* 0x000fea0003800000 */
[----:B0-----:R-:W0:Y:S01]  /*1f50*/  LDC.64 R12, c[0x0][0x388] ;  /* 0x0000e200ff0c7b82 */ /* 0x001e220000000a00 */
[----:B------:R-:W-:Y:S02]  /*1f60*/  IMAD.MOV.U32 R14, RZ, RZ, 0x0 ;  /* 0x00000000ff0e7424 */ /* 0x000fe400078e00ff */
[----:B------:R-:W-:-:S05]  /*1f70*/  IMAD.MOV.U32 R15, RZ, RZ, 0x3ff00000 ;  /* 0x3ff00000ff0f7424 */ /* 0x000fca00078e00ff */
[----:B------:R-:W1:Y:S01]  /*1f80*/  LDC.64 R16, c[0x0][0x390] ;  /* 0x0000e400ff107b82 */ /* 0x000e620000000a00 */
[----:B0-----:R2:W-:Y:S04]  /*1f90*/  STG.E.64 desc[UR10][R12.64+0xa0], R14 ;  /* 0x0000a00e0c007986 */ /* 0x0015e8000c101b0a */
[----:B------:R2:W-:Y:S04]  /*1fa0*/  STG.E.64 desc[UR10][R12.64+0xa8], R14 ;  /* 0x0000a80e0c007986 */ /* 0x0005e8000c101b0a */
[----:B------:R2:W-:Y:S04]  /*1fb0*/  STG.E.64 desc[UR10][R12.64+0xb0], R14 ;  /* 0x0000b00e0c007986 */ /* 0x0005e8000c101b0a */
[----:B------:R2:W-:Y:S04]  /*1fc0*/  STG.E.64 desc[UR10][R12.64+0xb8], R14 ;  /* 0x0000b80e0c007986 */ /* 0x0005e8000c101b0a */
[----:B------:R2:W-:Y:S04]  /*1fd0*/  STG.E.64 desc[UR10][R12.64+0xc0], R14 ;  /* 0x0000c00e0c007986 */ /* 0x0005e8000c101b0a */
[----:B------:R2:W-:Y:S04]  /*1fe0*/  STG.E.64 desc[UR10][R12.64+0x8], RZ ;  /* 0x000008ff0c007986 */ /* 0x0005e8000c101b0a */
        /* <DEDUP_REMOVED lines=10> */
[----:B-1----:R2:W-:Y:S04]  /*2090*/  STG.E.64 desc[UR10][R16.64+0x8], RZ ;  /* 0x000008ff10007986 */ /* 0x0025e8000c101b0a */
        /* <DEDUP_REMOVED lines=14> */
[----:B------:R2:W-:Y:S02]  /*2180*/  STG.E.64 desc[UR10][R16.64+0xc0], RZ ;  /* 0x0000c0ff10007986 */ /* 0x0005e4000c101b0a */
.L_x_51:
[----:B------:R-:W-:Y:S05]  /*2190*/  BSYNC.RECONVERGENT B0 ;  /* 0x0000000000007941 */ /* 0x000fea0003800200 */
.L_x_50:
[----:B------:R-:W-:-:S03]  /*21a0*/  UMOV UR5, 0xffffffff ;  /* 0xffffffff00057882 */ /* 0x000fc60000000000 */
[----:B------:R-:W-:Y:S05]  /*21b0*/  BRA.DIV UR5, `(.L_x_52) ;  /* 0x0000000e05dc7947 */ /* 0x000fea000b800000 */
[----:B------:R-:W-:Y:S06]  /*21c0*/  BAR.SYNC.DEFER_BLOCKING 0x0 ;  /* 0x0000000000007b1d */ /* 0x000fec0000010000 */
.L_x_100:
[----:B------:R-:W-:Y:S04]  /*21d0*/  BSSY B0, `(.L_x_53) ;  /* 0x0000017000007945 */ /* 0x000fe80003800000 */
[----:B------:R-:W-:Y:S05]  /*21e0*/  @P0 BRA `(.L_x_54) ;  /* 0x0000000000540947 */ /* 0x000fea0003800000 */
[----:B0-2---:R-:W0:Y:S01]  /*21f0*/  S2R R13, SR_LANEID ;  /* 0x00000000000d7919 */ /* 0x005e220000000000 */
        /* <DEDUP_REMOVED lines=14> */
.L_x_55:
[----:B------:R-:W2:Y:S04]  /*22e0*/  LD.E.STRONG.GPU R13, desc[UR10][R10.64+0x4] ;  /* 0x0000040a0a0d7980 */ /* 0x000ea8000c10f900 */
[----:B--2---:R-:W-:Y:S01]  /*22f0*/  CCTL.IVALL ;  /* 0x00000000ff00798f */ /* 0x004fe20002000000 */
[----:B------:R-:W-:Y:S05]  /*2300*/  YIELD ;  /* 0x0000000000007946 */ /* 0x000fea0003800000 */
[----:B------:R-:W-:-:S04]  /*2310*/  LOP3.LUT R13, R13, R12, RZ, 0x3c, !PT ;  /* 0x0000000c0d0d7212 */ /* 0x000fc800078e3cff */
[----:B------:R-:W-:-:S13]  /*2320*/  ISETP.GT.AND P0, PT, R13, -0x1, PT ;  /* 0xffffffff0d00780c */ /* 0x000fda0003f04270 */
[----:B------:R-:W-:Y:S05]  /*2330*/  @P0 BRA `(.L_x_55) ;  /* 0xfffffffc00e80947 */ /* 0x000fea000383ffff */
.L_x_54:
[----:B------:R-:W-:Y:S05]  /*2340*/  BSYNC B0 ;  /* 0x0000000000007941 */ /* 0x000fea0003800000 */
.L_x_53:
[----:B------:R-:W-:-:S03]  /*2350*/  UMOV UR5, 0xffffffff ;  /* 0xffffffff00057882 */ /* 0x000fc60000000000 */
[----:B------:R-:W-:Y:S05]  /*2360*/  BRA.DIV UR5, `(.L_x_56) ;  /* 0x0000000e05a07947 */ /* 0x000fea000b800000 */
[----:B------:R-:W-:Y:S06]  /*2370*/  BAR.SYNC.DEFER_BLOCKING 0x0 ;  /* 0x0000000000007b1d */ /* 0x000fec0000010000 */
.L_x_103:
[----:B------:R-:W-:-:S05]  /*2380*/  VIADD R0, R0, 0x1 ;  /* 0x0000000100007836 */ /* 0x000fca0000000000 */
[----:B------:R-:W-:-:S13]  /*2390*/  ISETP.NE.AND P0, PT, R0, 0xa, PT ;  /* 0x0000000a0000780c */ /* 0x000fda0003f05270 */
[----:B------:R-:W-:Y:S05]  /*23a0*/  @P0 BRA `(.L_x_57) ;  /* 0xffffffdc00e00947 */ /* 0x000fea000383ffff */
[----:B------:R-:W-:Y:S05]  /*23b0*/  EXIT ;  /* 0x000000000000794d */ /* 0x000fea0003800000 */
.L_x_15:
[----:B------:R-:W-:Y:S05]  /*23c0*/  BPT.TRAP 0x1 ;  /* 0x000000040000795c */ /* 0x000fea0000300000 */
.L_x_8:
[----:B------:R-:W-:Y:S05]  /*23d0*/  BPT.TRAP 0x1 ;  /* 0x000000040000795c */ /* 0x000fea0000300000 */
.L_x_9:
[----:B------:R-:W-:Y:S01]  /*23e0*/  HFMA2 R17, -RZ, RZ, 0, 0 ;  /* 0x00000000ff117431 */ /* 0x000fe200000001ff */
[----:B------:R-:W-:Y:S01]  /*23f0*/  BSSY B0, `(.L_x_58) ;  /* 0x0000009000007945 */ /* 0x000fe20003800000 */
[----:B------:R-:W-:Y:S02]  /*2400*/  IMAD.MOV.U32 R18, RZ, RZ, 0x0 ;  /* 0x00000000ff127424 */ /* 0x000fe400078e00ff */
[----:B------:R-:W-:-:S07]  /*2410*/  IMAD.MOV.U32 R16, RZ, RZ, -0x1 ;  /* 0xffffffffff107424 */ /* 0x000fce00078e00ff */
[----:B0-----:R-:W-:Y:S05]  /*2420*/  WARPSYNC.COLLECTIVE.ALL `(.L_x_59) ;  /* 0x0000000000147948 */ /* 0x001fea0003c00000 */
[----:B------:R-:W-:-:S04]  /*2430*/  SHF.L.U32 R18, R18, 0x10, RZ ;  /* 0x0000001012127819 */ /* 0x000fc800000006ff */
[----:B------:R-:W-:-:S05]  /*2440*/  LOP3.LUT R18, R18, 0xf, R17, 0xf8, !PT ;  /* 0x0000000f12127812 */ /* 0x000fca00078ef811 */
[----:B------:R1:W-:Y:S02]  /*2450*/  BAR.SYNC.DEFER_BLOCKING R18, R18 ;  /* 0x000000120000731d */ /* 0x0003e40000010000 */
[----:B-1----:R-:W-:-:S04]  /*2460*/  SHF.R.U32 R18, R18, 0x10, RZ ;  /* 0x0000001012127819 */ /* 0x002fc800000016ff */
[----:B0-----:R-:W-:Y:S05]  /*2470*/  ENDCOLLECTIVE ;  /* 0x000000000000791b */ /* 0x001fea0003800000 */
.L_x_59:
[----:B------:R-:W-:Y:S05]  /*2480*/  BSYNC B0 ;  /* 0x0000000000007941 */ /* 0x000fea0003800000 */
.L_x_58:
[----:B------:R-:W-:Y:S05]  /*2490*/  BRA `(.L_x_60) ;  /* 0xffffffe400587947 */ /* 0x000fea000383ffff */
.L_x_13:
[----:B------:R-:W-:Y:S01]  /*24a0*/  BSSY B0, `(.L_x_61) ;  /* 0x000000a000007945 */ /* 0x000fe20003800000 */
[----:B------:R-:W-:Y:S01]  /*24b0*/  IMAD.MOV.U32 R17, RZ, RZ, 0x0 ;  /* 0x00000000ff117424 */ /* 0x000fe200078e00ff */
[----:B------:R-:W-:Y:S01]  /*24c0*/  MOV R16, 0xffffffff ;  /* 0xffffffff00107802 */ /* 0x000fe20000000f00 */
[----:B------:R-:W-:-:S07]  /*24d0*/  IMAD.MOV.U32 R18, RZ, RZ, 0x0 ;  /* 0x00000000ff127424 */ /* 0x000fce00078e00ff */
[----:B0-----:R-:W-:Y:S05]  /*24e0*/  WARPSYNC.COLLECTIVE.ALL `(.L_x_62) ;  /* 0x0000000000147948 */ /* 0x001fea0003c00000 */
[----:B------:R-:W-:-:S04]  /*24f0*/  SHF.L.U32 R18, R18, 0x10, RZ ;  /* 0x0000001012127819 */ /* 0x000fc800000006ff */
[----:B------:R-:W-:-:S05]  /*2500*/  LOP3.LUT R18, R18, 0xf, R17, 0xf8, !PT ;  /* 0x0000000f12127812 */ /* 0x000fca00078ef811 */
[----:B------:R1:W-:Y:S02]  /*2510*/  BAR.SYNC.DEFER_BLOCKING R18, R18 ;  /* 0x000000120000731d */ /* 0x0003e40000010000 */
[----:B-1----:R-:W-:-:S04]  /*2520*/  SHF.R.U32 R18, R18, 0x10, RZ ;  /* 0x0000001012127819 */ /* 0x002fc800000016ff */
[----:B0-----:R-:W-:Y:S05]  /*2530*/  ENDCOLLECTIVE ;  /* 0x000000000000791b */ /* 0x001fea0003800000 */
.L_x_62:
[----:B------:R-:W-:Y:S05]  /*2540*/  BSYNC B0 ;  /* 0x0000000000007941 */ /* 0x000fea0003800000 */
.L_x_61:
[----:B------:R-:W-:Y:S05]  /*2550*/  BRA `(.L_x_63) ;  /* 0xffffffe400947947 */ /* 0x000fea000383ffff */
.L_x_16:
[----:B------:R-:W-:Y:S01]  /*2560*/  BSSY B1, `(.L_x_64) ;  /* 0x000000a000017945 */ /* 0x000fe20003800000 */
[----:B------:R-:W-:Y:S02]  /*2570*/  IMAD.MOV.U32 R17, RZ, RZ, 0x0 ;  /* 0x00000000ff117424 */ /* 0x000fe400078e00ff */
[----:B------:R-:W-:Y:S02]  /*2580*/  IMAD.MOV.U32 R18, RZ, RZ, 0x0 ;  /* 0x00000000ff127424 */ /* 0x000fe400078e00ff */
[----:B------:R-:W-:-:S07]  /*2590*/  IMAD.MOV.U32 R16, RZ, RZ, -0x1 ;  /* 0xffffffffff107424 */ /* 0x000fce00078e00ff */
[----:B------:R-:W-:Y:S05]  /*25a0*/  WARPSYNC.COLLECTIVE.ALL `(.L_x_65) ;  /* 0x0000000000147948 */ /* 0x000fea0003c00000 */
[----:B------:R-:W-:-:S04]  /*25b0*/  SHF.L.U32 R18, R18, 0x10, RZ ;  /* 0x0000001012127819 */ /* 0x000fc800000006ff */
[----:B------:R-:W-:-:S05]  /*25c0*/  LOP3.LUT R18, R18, 0xf, R17, 0xf8, !PT ;  /* 0x0000000f12127812 */ /* 0x000fca00078ef811 */
[----:B------:R0:W-:Y:S02]  /*25d0*/  BAR.SYNC.DEFER_BLOCKING R18, R18 ;  /* 0x000000120000731d */ /* 0x0001e40000010000 */
[----:B0-----:R-:W-:-:S04]  /*25e0*/  SHF.R.U32 R18, R18, 0x10, RZ ;  /* 0x0000001012127819 */ /* 0x001fc800000016ff */
[----:B------:R-:W-:Y:S05]  /*25f0*/  ENDCOLLECTIVE ;  /* 0x000000000000791b */ /* 0x000fea0003800000 */
.L_x_65:
[----:B------:R-:W-:Y:S05]  /*2600*/  BSYNC B1 ;  /* 0x0000000000017941 */ /* 0x000fea0003800000 */
.L_x_64:
[----:B------:R-:W-:Y:S05]  /*2610*/  BRA `(.L_x_66) ;  /* 0xffffffe400b47947 */ /* 0x000fea000383ffff */
.L_x_20:
[----:B------:R-:W-:Y:S01]  /*2620*/  HFMA2 R18, -RZ, RZ, 0, 0 ;  /* 0x00000000ff127431 */ /* 0x000fe200000001ff */
[----:B------:R-:W-:Y:S01]  /*2630*/  BSSY B1, `(.L_x_67) ;  /* 0x0000009000017945 */ /* 0x000fe20003800000 */
        /* <DEDUP_REMOVED lines=8> */
.L_x_68:
[----:B------:R-:W-:Y:S05]  /*26c0*/  BSYNC B1 ;  /* 0x0000000000017941 */ /* 0x000fea0003800000 */
.L_x_67:
[----:B------:R-:W-:Y:S01]  /*26d0*/  IMAD.MOV.U32 R17, RZ, RZ, 0x0 ;  /* 0x00000000ff117424 */ /* 0x000fe200078e00ff */
[----:B------:R0:W-:Y:S01]  /*26e0*/  STG.E.64 desc[UR10][R8.64], R10 ;  /* 0x0000000a08007986 */ /* 0x0001e2000c101b0a */
        /* <DEDUP_REMOVED lines=8> */
.L_x_69:
[----:B------:R-:W-:Y:S05]  /*2770*/  BRA `(.L_x_70) ;  /* 0xffffffe400d07947 */ /* 0x000fea000383ffff */
.L_x_24:
[----:B------:R-:W-:Y:S01]  /*2780*/  BSSY B1, `(.L_x_71) ;  /* 0x000000a000017945 */ /* 0x000fe20003800000 */
[----:B------:R-:W-:Y:S01]  /*2790*/  MOV R17, 0x0 ;  /* 0x0000000000117802 */ /* 0x000fe20000000f00 */
        /* <DEDUP_REMOVED lines=8> */
.L_x_72:
[----:B------:R-:W-:Y:S05]  /*2820*/  BSYNC B1 ;  /* 0x0000000000017941 */ /* 0x000fea0003800000 */
.L_x_71:
[----:B------:R-:W-:Y:S05]  /*2830*/  BRA `(.L_x_73) ;  /* 0xffffffe800107947 */ /* 0x000fea000383ffff */
.L_x_27:
[----:B------:R-:W-:Y:S01]  /*2840*/  BSSY B1, `(.L_x_74) ;  /* 0x000000a000017945 */ /* 0x000fe20003800000 */
[----:B-1----:R-:W-:Y:S01]  /*2850*/  IMAD.MOV.U32 R17, RZ, RZ, 0x0 ;  /* 0x00000000ff117424 */ /* 0x002fe200078e00ff */
        /* <DEDUP_REMOVED lines=8> */
.L_x_75:
[----:B------:R-:W-:Y:S05]  /*28e0*/  BSYNC B1 ;  /* 0x0000000000017941 */ /* 0x000fea0003800000 */
.L_x_74:
[----:B------:R-:W-:Y:S05]  /*28f0*/  BRA `(.L_x_76) ;  /* 0xffffffe800587947 */ /* 0x000fea000383ffff */
.L_x_31:
[----:B------:R-:W-:Y:S01]  /*2900*/  BSSY B1, `(.L_x_77) ;  /* 0x000000a000017945 */ /* 0x000fe20003800000 */
[----:B-1----:R-:W-:Y:S02]  /*2910*/  IMAD.MOV.U32 R17, RZ, RZ, 0x0 ;  /* 0x00000000ff117424 */ /* 0x002fe400078e00ff */
        /* <DEDUP_REMOVED lines=8> */
.L_x_78:
[----:B------:R-:W-:Y:S05]  /*29a0*/  BSYNC B1 ;  /* 0x0000000000017941 */ /* 0x000fea0003800000 */
.L_x_77:
[----:B------:R-:W-:Y:S05]  /*29b0*/  BRA `(.L_x_79) ;  /* 0xffffffe800947947 */ /* 0x000fea000383ffff */
.L_x_33:
[----:B------:R-:W-:Y:S01]  /*29c0*/  BSSY B0, `(.L_x_80) ;  /* 0x000000a000007945 */ /* 0x000fe20003800000 */
[----:B------:R-:W-:Y:S01]  /*29d0*/  IMAD.MOV.U32 R17, RZ, RZ, 0x0 ;  /* 0x00000000ff117424 */ /* 0x000fe200078e00ff */
[----:B------:R-:W-:Y:S01]  /*29e0*/  MOV R18, 0x0 ;  /* 0x0000000000127802 */ /* 0x000fe20000000f00 */
[----:B------:R-:W-:-:S07]  /*29f0*/  IMAD.MOV.U32 R16, RZ, RZ, -0x1 ;  /* 0xffffffffff107424 */ /* 0x000fce00078e00ff */
[----:B------:R-:W-:Y:S05]  /*2a00*/  WARPSYNC.COLLECTIVE.ALL `(.L_x_81) ;  /* 0x0000000000147948 */ /* 0x000fea0003c00000 */
[----:B------:R-:W-:-:S04]  /*2a10*/  SHF.L.U32 R18, R18, 0x10, RZ ;  /* 0x0000001012127819 */ /* 0x000fc800000006ff */
[----:B------:R-:W-:-:S05]  /*2a20*/  LOP3.LUT R18, R18, 0xf, R17, 0xf8, !PT ;  /* 0x0000000f12127812 */ /* 0x000fca00078ef811 */
[----:B------:R0:W-:Y:S02]  /*2a30*/  BAR.SYNC.DEFER_BLOCKING R18, R18 ;  /* 0x000000120000731d */ /* 0x0001e40000010000 */
[----:B0-----:R-:W-:-:S04]  /*2a40*/  SHF.R.U32 R18, R18, 0x10, RZ ;  /* 0x0000001012127819 */ /* 0x001fc800000016ff */
[----:B------:R-:W-:Y:S05]  /*2a50*/  ENDCOLLECTIVE ;  /* 0x000000000000791b */ /* 0x000fea0003800000 */
.L_x_81:
[----:B------:R-:W-:Y:S05]  /*2a60*/  BSYNC B0 ;  /* 0x0000000000007941 */ /* 0x000fea0003800000 */
.L_x_80:
[----:B------:R-:W-:Y:S05]  /*2a70*/  BRA `(.L_x_82) ;  /* 0xffffffe800f07947 */ /* 0x000fea000383ffff */
.L_x_37:
        /* <DEDUP_REMOVED lines=10> */
.L_x_84:
[----:B------:R-:W-:Y:S05]  /*2b20*/  BSYNC B0 ;  /* 0x0000000000007941 */ /* 0x000fea0003800000 */
.L_x_83:
[----:B------:R-:W-:Y:S02]  /*2b30*/  HFMA2 R17, -RZ, RZ, 0, 0 ;  /* 0x00000000ff117431 */ /* 0x000fe400000001ff */
[----:B------:R-:W-:Y:S01]  /*2b40*/  IMAD.MOV.U32 R18, RZ, RZ, 0x0 ;  /* 0x00000000ff127424 */ /* 0x000fe200078e00ff */
[----:B------:R0:W-:Y:S01]  /*2b50*/  STG.E.64 desc[UR10][R4.64], R14 ;  /* 0x0000000e04007986 */ /* 0x0001e2000c101b0a */
[----:B------:R-:W-:-:S07]  /*2b60*/  IMAD.MOV.U32 R16, RZ, RZ, -0x1 ;  /* 0xffffffffff107424 */ /* 0x000fce00078e00ff */
[----:B0-----:R-:W-:Y:S05]  /*2b70*/  WARPSYNC.COLLECTIVE.ALL `(.L_x_85) ;  /* 0x0000000000147948 */ /* 0x001fea0003c00000 */
[----:B------:R-:W-:-:S04]  /*2b80*/  SHF.L.U32 R18, R18, 0x10, RZ ;  /* 0x0000001012127819 */ /* 0x000fc800000006ff */
[----:B------:R-:W-:-:S05]  /*2b90*/  LOP3.LUT R18, R18, 0xf, R17, 0xf8, !PT ;  /* 0x0000000f12127812 */ /* 0x000fca00078ef811 */
[----:B------:R1:W-:Y:S02]  /*2ba0*/  BAR.SYNC.DEFER_BLOCKING R18, R18 ;  /* 0x000000120000731d */ /* 0x0003e40000010000 */
[----:B-1----:R-:W-:-:S04]  /*2bb0*/  SHF.R.U32 R18, R18, 0x10, RZ ;  /* 0x0000001012127819 */ /* 0x002fc800000016ff */
[----:B0-----:R-:W-:Y:S05]  /*2bc0*/  ENDCOLLECTIVE ;  /* 0x000000000000791b */ /* 0x001fea0003800000 */
.L_x_85:
[----:B------:R-:W-:Y:S05]  /*2bd0*/  BRA `(.L_x_86) ;  /* 0xffffffec000c7947 */ /* 0x000fea000383ffff */
.L_x_41:
[----:B------:R-:W1:Y:S01]  /*2be0*/  LDC.64 R12, c[0x0][0x390] ;  /* 0x0000e400ff0c7b82 */ /* 0x000e620000000a00 */
[----:B------:R-:W-:Y:S01]  /*2bf0*/  BSSY B0, `(.L_x_87) ;  /* 0x000000b000007945 */ /* 0x000fe20003800000 */
[----:B------:R-:W-:Y:S01]  /*2c00*/  IMAD.MOV.U32 R17, RZ, RZ, 0x0 ;  /* 0x00000000ff117424 */ /* 0x000fe200078e00ff */
[----:B------:R-:W-:Y:S01]  /*2c10*/  MOV R16, 0xffffffff ;  /* 0xffffffff00107802 */ /* 0x000fe20000000f00 */
[----:B------:R-:W-:Y:S02]  /*2c20*/  IMAD.MOV.U32 R18, RZ, RZ, 0x0 ;  /* 0x00000000ff127424 */ /* 0x000fe400078e00ff */
[----:B-1----:R-:W-:-:S07]  /*2c30*/  IMAD.WIDE R12, R3, 0x8, R12 ;  /* 0x00000008030c7825 */ /* 0x002fce00078e020c */
[----:B0-----:R-:W-:Y:S05]  /*2c40*/  WARPSYNC.COLLECTIVE.ALL `(.L_x_88) ;  /* 0x0000000000147948 */ /* 0x001fea0003c00000 */
[----:B------:R-:W-:-:S04]  /*2c50*/  SHF.L.U32 R18, R18, 0x10, RZ ;  /* 0x0000001012127819 */ /* 0x000fc800000006ff */
[----:B------:R-:W-:-:S05]  /*2c60*/  LOP3.LUT R18, R18, 0xf, R17, 0xf8, !PT ;  /* 0x0000000f12127812 */ /* 0x000fca00078ef811 */
[----:B------:R1:W-:Y:S02]  /*2c70*/  BAR.SYNC.DEFER_BLOCKING R18, R18 ;  /* 0x000000120000731d */ /* 0x0003e40000010000 */
[----:B-1----:R-:W-:-:S04]  /*2c80*/  SHF.R.U32 R18, R18, 0x10, RZ ;  /* 0x0000001012127819 */ /* 0x002fc800000016ff */
[----:B0-----:R-:W-:Y:S05]  /*2c90*/  ENDCOLLECTIVE ;  /* 0x000000000000791b */ /* 0x001fea0003800000 */
.L_x_88:
[----:B------:R-:W-:Y:S05]  /*2ca0*/  BSYNC B0 ;  /* 0x0000000000007941 */ /* 0x000fea0003800000 */
.L_x_87:
[----:B------:R-:W2:Y:S04]  /*2cb0*/  LDG.E.64 R18, desc[UR10][R12.64] ;  /* 0x0000000a0c127981 */ /* 0x000ea8000c1e1b00 */
[----:B------:R-:W3:Y:S04]  /*2cc0*/  LDG.E.64 R14, desc[UR10][R12.64+-0x8] ;  /* 0xfffff80a0c0e7981 */ /* 0x000ee8000c1e1b00 */
[----:B------:R-:W4:Y:S04]  /*2cd0*/  LDG.E.64 R16, desc[UR10][R12.64+-0x28] ;  /* 0xffffd80a0c107981 */ /* 0x000f28000c1e1b00 */
[----:B------:R-:W5:Y:S04]  /*2ce0*/  LDG.E.64 R24, desc[UR10][R8.64+-0x28] ;  /* 0xffffd80a08187981 */ /* 0x000f68000c1e1b00 */
[----:B------:R-:W5:Y:S01]  /*2cf0*/  LDG.E.64 R26, desc[UR10][R12.64+0x8] ;  /* 0x0000080a0c1a7981 */ /* 0x000f62000c1e1b00 */
[----:B--2---:R-:W-:-:S02]  /*2d00*/  DMUL R20, R18, R10 ;  /* 0x0000000a12147228 */ /* 0x004fc40000000000 */
[----:B---3--:R-:W-:-:S06]  /*2d10*/  DADD R22, R18, -R14 ;  /* 0x0000000012167229 */ /* 0x008fcc000000080e */
[C---:B------:R-:W-:Y:S02]  /*2d20*/  DFMA R10, R18.reuse, R10, R20 ;  /* 0x0000000a120a722b */ /* 0x040fe40000000014 */
[----:B----4-:R-:W-:-:S06]  /*2d30*/  DADD R20, R18, -R16 ;  /* 0x0000000012147229 */ /* 0x010fcc0000000810 */
[----:B------:R-:W-:-:S08]  /*2d40*/  DFMA R22, -R10, R22, R18 ;  /* 0x000000160a16722b */ /* 0x000fd00000000112 */
[----:B------:R-:W-:Y:S02]  /*2d50*/  DFMA R10, -R10, R20, R22 ;  /* 0x000000140a0a722b */ /* 0x000fe40000000116 */
[----:B------:R-:W2:Y:S04]  /*2d60*/  LDG.E.64 R22, desc[UR10][R8.64+0x28] ;  /* 0x0000280a08167981 */ /* 0x000ea8000c1e1b00 */
[----:B------:R-:W3:Y:S01]  /*2d70*/  LDG.E.64 R20, desc[UR10][R12.64+0x28] ;  /* 0x0000280a0c147981 */ /* 0x000ee2000c1e1b00 */
[----:B------:R-:W-:Y:S01]  /*2d80*/  DADD R18, R18, R18 ;  /* 0x0000000012127229 */ /* 0x000fe20000000012 */
[----:B------:R-:W-:Y:S01]  /*2d90*/  UMOV UR6, 0x47ae147b ;  /* 0x47ae147b00067882 */ /* 0x000fe20000000000 */
[----:B------:R-:W-:-:S06]  /*2da0*/  UMOV UR7, 0x3f847ae1 ;  /* 0x3f847ae100077882 */ /* 0x000fcc0000000000 */
[----:B-----5:R-:W-:-:S08]  /*2db0*/  DADD R26, R26, -R18 ;  /* 0x000000001a1a7229 */ /* 0x020fd00000000812 */
[----:B------:R-:W-:Y:S02]  /*2dc0*/  DADD R26, R14, R26 ;  /* 0x000000000e1a7229 */ /* 0x000fe4000000001a */
[----:B--2---:R-:W-:Y:S02]  /*2dd0*/  DADD R22, R22, -R24 ;  /* 0x0000000016167229 */ /* 0x004fe40000000818 */
[----:B---3--:R-:W-:-:S06]  /*2de0*/  DADD R20, -R18, R20 ;  /* 0x0000000012147229 */ /* 0x008fcc0000000114 */
[----:B------:R-:W-:Y:S01]  /*2df0*/  DFMA R10, R22, -UR6, R10 ;  /* 0x80000006160a7c2b */ /* 0x000fe2000800000a */
[----:B------:R-:W-:Y:S01]  /*2e00*/  UMOV UR6, 0xeb1c432d ;  /* 0xeb1c432d00067882 */ /* 0x000fe20000000000 */
[----:B------:R-:W-:Y:S01]  /*2e10*/  UMOV UR7, 0x3f4a36e2 ;  /* 0x3f4a36e200077882 */ /* 0x000fe20000000000 */
[----:B------:R-:W-:-:S05]  /*2e20*/  DADD R20, R16, R20 ;  /* 0x0000000010147229 */ /* 0x000fca0000000014 */
[----:B------:R-:W-:Y:S01]  /*2e30*/  DFMA R10, R26, UR6, R10 ;  /* 0x000000061a0a7c2b */ /* 0x000fe2000800000a */
[----:B------:R-:W-:Y:S02]  /*2e40*/  IMAD.MOV.U32 R17, RZ, RZ, 0x0 ;  /* 0x00000000ff117424 */ /* 0x000fe400078e00ff */
[----:B------:R-:W-:Y:S02]  /*2e50*/  IMAD.MOV.U32 R18, RZ, RZ, 0x0 ;  /* 0x00000000ff127424 */ /* 0x000fe400078e00ff */
[----:B------:R-:W-:-:S03]  /*2e60*/  IMAD.MOV.U32 R16, RZ, RZ, -0x1 ;  /* 0xffffffffff107424 */ /* 0x000fc600078e00ff */
[----:B------:R-:W-:Y:S01]  /*2e70*/  DFMA R14, R20, UR6, R10 ;  /* 0x00000006140e7c2b */ /* 0x000fe2000800000a */
[----:B------:R-:W-:Y:S01]  /*2e80*/  IMAD.U32 R10, RZ, RZ, UR12 ;  /* 0x0000000cff0a7e24 */ /* 0x000fe2000f8e00ff */
[----:B------:R-:W-:-:S09]  /*2e90*/  MOV R11, UR13 ;  /* 0x0000000d000b7c02 */ /* 0x000fd20008000f00 */
[----:B------:R-:W-:Y:S05]  /*2ea0*/  WARPSYNC.COLLECTIVE.ALL `(.L_x_89) ;  /* 0x0000000000147948 */ /* 0x000fea0003c00000 */
[----:B------:R-:W-:-:S04]  /*2eb0*/  SHF.L.U32 R18, R18, 0x10, RZ ;  /* 0x0000001012127819 */ /* 0x000fc800000006ff */
[----:B------:R-:W-:-:S05]  /*2ec0*/  LOP3.LUT R18, R18, 0xf, R17, 0xf8, !PT ;  /* 0x0000000f12127812 */ /* 0x000fca00078ef811 */
[----:B------:R0:W-:Y:S02]  /*2ed0*/  BAR.SYNC.DEFER_BLOCKING R18, R18 ;  /* 0x000000120000731d */ /* 0x0001e40000010000 */
[----:B0-----:R-:W-:-:S04]  /*2ee0*/  SHF.R.U32 R18, R18, 0x10, RZ ;  /* 0x0000001012127819 */ /* 0x001fc800000016ff */
[----:B------:R-:W-:Y:S05]  /*2ef0*/  ENDCOLLECTIVE ;  /* 0x000000000000791b */ /* 0x000fea0003800000 */
.L_x_89:
[----:B------:R-:W-:Y:S05]  /*2f00*/  BRA `(.L_x_90) ;  /* 0xffffffec00287947 */ /* 0x000fea000383ffff */
.L_x_45:
        /* <DEDUP_REMOVED lines=10> */
.L_x_92:
[----:B------:R-:W-:Y:S05]  /*2fb0*/  BSYNC B0 ;  /* 0x0000000000007941 */ /* 0x000fea0003800000 */
.L_x_91:
[----:B------:R-:W-:Y:S01]  /*2fc0*/  IMAD.MOV.U32 R17, RZ, RZ, 0x0 ;  /* 0x00000000ff117424 */ /* 0x000fe200078e00ff */
[----:B------:R-:W-:Y:S01]  /*2fd0*/  MOV R18, 0x0 ;  /* 0x0000000000127802 */ /* 0x000fe20000000f00 */
[----:B------:R-:W-:Y:S01]  /*2fe0*/  IMAD.MOV.U32 R16, RZ, RZ, -0x1 ;  /* 0xffffffffff107424 */ /* 0x000fe200078e00ff */
[----:B------:R0:W-:Y:S06]  /*2ff0*/  STG.E.64 desc[UR10][R12.64], R14 ;  /* 0x0000000e0c007986 */ /* 0x0001ec000c101b0a */
[----:B0-----:R-:W-:Y:S05]  /*3000*/  WARPSYNC.COLLECTIVE.ALL `(.L_x_93) ;  /* 0x0000000000147948 */ /* 0x001fea0003c00000 */
[----:B------:R-:W-:-:S04]  /*3010*/  SHF.L.U32 R18, R18, 0x10, RZ ;  /* 0x0000001012127819 */ /* 0x000fc800000006ff */
[----:B------:R-:W-:-:S05]  /*3020*/  LOP3.LUT R18, R18, 0xf, R17, 0xf8, !PT ;  /* 0x0000000f12127812 */ /* 0x000fca00078ef811 */
[----:B------:R1:W-:Y:S02]  /*3030*/  BAR.SYNC.DEFER_BLOCKING R18, R18 ;  /* 0x000000120000731d */ /* 0x0003e40000010000 */
[----:B-1----:R-:W-:-:S04]  /*3040*/  SHF.R.U32 R18, R18, 0x10, RZ ;  /* 0x0000001012127819 */ /* 0x002fc800000016ff */
[----:B0-----:R-:W-:Y:S05]  /*3050*/  ENDCOLLECTIVE ;  /* 0x000000000000791b */ /* 0x001fea0003800000 */
.L_x_93:
[----:B------:R-:W-:Y:S05]  /*3060*/  BRA `(.L_x_94) ;  /* 0xffffffec00447947 */ /* 0x000fea000383ffff */
.L_x_49:
[----:B------:R-:W-:Y:S01]  /*3070*/  BSSY B0, `(.L_x_95) ;  /* 0x000000a000007945 */ /* 0x000fe20003800000 */
[----:B------:R-:W-:Y:S02]  /*3080*/  IMAD.MOV.U32 R17, RZ, RZ, 0x0 ;  /* 0x00000000ff117424 */ /* 0x000fe400078e00ff */
        /* <DEDUP_REMOVED lines=8> */
.L_x_96:
[----:B------:R-:W-:Y:S05]  /*3110*/  BSYNC B0 ;  /* 0x0000000000007941 */ /* 0x000fea0003800000 */
.L_x_95:
[----:B------:R-:W-:Y:S05]  /*3120*/  BRA `(.L_x_97) ;  /* 0xffffffec00807947 */ /* 0x000fea000383ffff */
.L_x_52:
[----:B--2---:R-:W-:Y:S01]  /*3130*/  HFMA2 R17, -RZ, RZ, 0, 0 ;  /* 0x00000000ff117431 */ /* 0x004fe200000001ff */
        /* <DEDUP_REMOVED lines=9> */
.L_x_99:
[----:B------:R-:W-:Y:S05]  /*31d0*/  BSYNC B0 ;  /* 0x0000000000007941 */ /* 0x000fea0003800000 */
.L_x_98:
[----:B------:R-:W-:Y:S05]  /*31e0*/  BRA `(.L_x_100) ;  /* 0xffffffec00f87947 */ /* 0x000fea000383ffff */
.L_x_56:
[----:B------:R-:W-:Y:S01]  /*31f0*/  BSSY B0, `(.L_x_101) ;  /* 0x000000a000007945 */ /* 0x000fe20003800000 */
[----:B--2---:R-:W-:Y:S01]  /*3200*/  IMAD.MOV.U32 R17, RZ, RZ, 0x0 ;  /* 0x00000000ff117424 */ /* 0x004fe200078e00ff */
        /* <DEDUP_REMOVED lines=8> */
.L_x_102:
[----:B------:R-:W-:Y:S05]  /*3290*/  BSYNC B0 ;  /* 0x0000000000007941 */ /* 0x000fea0003800000 */
.L_x_101:
[----:B------:R-:W-:Y:S05]  /*32a0*/  BRA `(.L_x_103) ;  /* 0xfffffff000347947 */ /* 0x000fea000383ffff */
        .weak           $__internal_0_$__cuda_sm20_div_rn_f64_full
        .type           $__internal_0_$__cuda_sm20_div_rn_f64_full,@function
        .size           $__internal_0_$__cuda_sm20_div_rn_f64_full,($_Z6kerneliPdS_S_S_$__internal_accurate_pow - $__internal_0_$__cuda_sm20_div_rn_f64_full)
$__internal_0_$__cuda_sm20_div_rn_f64_full:
[----:B------:R-:W-:Y:S01]  /*32b0*/  IMAD.MOV.U32 R11, RZ, RZ, 0x3ff47ae1 ;  /* 0x3ff47ae1ff0b7424 */ /* 0x000fe200078e00ff */
[----:B------:R-:W-:Y:S01]  /*32c0*/  MOV R13, R17 ;  /* 0x00000011000d7202 */ /* 0x000fe20000000f00 */
[----:B------:R-:W-:Y:S01]  /*32d0*/  IMAD.MOV.U32 R10, RZ, RZ, 0x47ae147b ;  /* 0x47ae147bff0a7424 */ /* 0x000fe200078e00ff */
[----:B------:R-:W-:Y:S01]  /*32e0*/  MOV R27, 0x3f800000 ;  /* 0x3f800000001b7802 */ /* 0x000fe20000000f00 */
[----:B------:R-:W0:Y:S01]  /*32f0*/  MUFU.RCP64H R19, R11 ;  /* 0x0000000b00137308 */ /* 0x000e220000001800 */
[----:B------:R-:W-:Y:S01]  /*3300*/  IMAD.MOV.U32 R18, RZ, RZ, 0x1 ;  /* 0x00000001ff127424 */ /* 0x000fe200078e00ff */
[C---:B------:R-:W-:Y:S01]  /*3310*/  FSETP.GEU.AND P1, PT, |R13|.reuse, 1.469367938527859385e-39, PT ;  /* 0x001000000d00780b */ /* 0x040fe20003f2e200 */
[----:B------:R-:W-:Y:S01]  /*3320*/  IMAD.MOV.U32 R12, RZ, RZ, R16 ;  /* 0x000000ffff0c7224 */ /* 0x000fe200078e0010 */
[----:B------:R-:W-:Y:S01]  /*3330*/  LOP3.LUT R15, R13, 0x7ff00000, RZ, 0xc0, !PT ;  /* 0x7ff000000d0f7812 */ /* 0x000fe200078ec0ff */
[----:B------:R-:W-:Y:S01]  /*3340*/  IMAD.MOV.U32 R16, RZ, RZ, 0x1ca00000 ;  /* 0x1ca00000ff107424 */ /* 0x000fe200078e00ff */
[----:B------:R-:W-:Y:S01]  /*3350*/  BSSY.RECONVERGENT B1, `(.L_x_104) ;  /* 0x0000043000017945 */ /* 0x000fe20003800200 */
[----:B------:R-:W-:Y:S01]  /*3360*/  VIADD R28, R27, 0xffffffff ;  /* 0xffffffff1b1c7836 */ /* 0x000fe20000000000 */
[----:B------:R-:W-:Y:S01]  /*3370*/  ISETP.GE.U32.AND P0, PT, R15, 0x3f800000, PT ;  /* 0x3f8000000f00780c */ /* 0x000fe20003f06070 */
[----:B------:R-:W-:Y:S01]  /*3380*/  IMAD.MOV.U32 R26, RZ, RZ, R15 ;  /* 0x000000ffff1a7224 */ /* 0x000fe200078e000f */
[----:B0-----:R-:W-:-:S08]  /*3390*/  DFMA R20, R18, -R10, 1 ;  /* 0x3ff000001214742b */ /* 0x001fd0000000080a */
[----:B------:R-:W-:-:S08]  /*33a0*/  DFMA R20, R20, R20, R20 ;  /* 0x000000141414722b */ /* 0x000fd00000000014 */
[----:B------:R-:W-:Y:S01]  /*33b0*/  DFMA R22, R18, R20, R18 ;  /* 0x000000141216722b */ /* 0x000fe20000000012 */
[----:B------:R-:W-:Y:S01]  /*33c0*/  SEL R21, R16, 0x63400000, !P0 ;  /* 0x6340000010157807 */ /* 0x000fe20004000000 */
[----:B------:R-:W-:-:S03]  /*33d0*/  IMAD.MOV.U32 R16, RZ, RZ, R12 ;  /* 0x000000ffff107224 */ /* 0x000fc600078e000c */
[C-C-:B------:R-:W-:Y:S02]  /*33e0*/  @!P1 LOP3.LUT R18, R21.reuse, 0x80000000, R13.reuse, 0xf8, !PT ;  /* 0x8000000015129812 */ /* 0x140fe400078ef80d */
[----:B------:R-:W-:Y:S01]  /*33f0*/  LOP3.LUT R17, R21, 0x800fffff, R13, 0xf8, !PT ;  /* 0x800fffff15117812 */ /* 0x000fe200078ef80d */
[----:B------:R-:W-:Y:S01]  /*3400*/  DFMA R24, R22, -R10, 1 ;  /* 0x3ff000001618742b */ /* 0x000fe2000000080a */
[----:B------:R-:W-:Y:S01]  /*3410*/  @!P1 LOP3.LUT R19, R18, 0x100000, RZ, 0xfc, !PT ;  /* 0x0010000012139812 */ /* 0x000fe200078efcff */
[----:B------:R-:W-:-:S06]  /*3420*/  @!P1 IMAD.MOV.U32 R18, RZ, RZ, RZ ;  /* 0x000000ffff129224 */ /* 0x000fcc00078e00ff */
[----:B------:R-:W-:Y:S02]  /*3430*/  @!P1 DFMA R16, R16, 2, -R18 ;  /* 0x400000001010982b */ /* 0x000fe40000000812 */
[----:B------:R-:W-:-:S08]  /*3440*/  DFMA R18, R22, R24, R22 ;  /* 0x000000181612722b */ /* 0x000fd00000000016 */
[----:B------:R-:W-:Y:S01]  /*3450*/  @!P1 LOP3.LUT R26, R17, 0x7ff00000, RZ, 0xc0, !PT ;  /* 0x7ff00000111a9812 */ /* 0x000fe200078ec0ff */
[----:B------:R-:W-:-:S04]  /*3460*/  DMUL R24, R18, R16 ;  /* 0x0000001012187228 */ /* 0x000fc80000000000 */
[----:B------:R-:W-:-:S04]  /*3470*/  VIADD R20, R26, 0xffffffff ;  /* 0xffffffff1a147836 */ /* 0x000fc80000000000 */
[----:B------:R-:W-:Y:S01]  /*3480*/  DFMA R22, R24, -R10, R16 ;  /* 0x8000000a1816722b */ /* 0x000fe20000000010 */
[----:B------:R-:W-:-:S04]  /*3490*/  ISETP.GT.U32.AND P0, PT, R20, 0x7feffffe, PT ;  /* 0x7feffffe1400780c */ /* 0x000fc80003f04070 */
[----:B------:R-:W-:-:S03]  /*34a0*/  ISETP.GT.U32.OR P0, PT, R28, 0x7feffffe, P0 ;  /* 0x7feffffe1c00780c */ /* 0x000fc60000704470 */
[----:B------:R-:W-:-:S10]  /*34b0*/  DFMA R18, R18, R22, R24 ;  /* 0x000000161212722b */ /* 0x000fd40000000018 */
[----:B------:R-:W-:Y:S05]  /*34c0*/  @P0 BRA `(.L_x_105) ;  /* 0x0000000000680947 */ /* 0x000fea0003800000 */
[----:B------:R-:W-:-:S05]  /*34d0*/  IMAD.MOV.U32 R12, RZ, RZ, 0x3f800000 ;  /* 0x3f800000ff0c7424 */ /* 0x000fca00078e00ff */
[----:B------:R-:W-:-:S04]  /*34e0*/  VIADDMNMX R15, R15, -R12, 0xb9600000, !PT ;  /* 0xb96000000f0f7446 */ /* 0x000fc8000780090c */
[----:B------:R-:W-:-:S05]  /*34f0*/  VIMNMX R12, PT, PT, R15, 0x46a00000, PT ;  /* 0x46a000000f0c7848 */ /* 0x000fca0003fe0100 */
[----:B------:R-:W-:Y:S02]  /*3500*/  IMAD.IADD R15, R12, 0x1, -R21 ;  /* 0x000000010c0f7824 */ /* 0x000fe400078e0a15 */
[----:B------:R-:W-:-:S03]  /*3510*/  IMAD.MOV.U32 R12, RZ, RZ, RZ ;  /* 0x000000ffff0c7224 */ /* 0x000fc600078e00ff */
[----:B------:R-:W-:-:S06]  /*3520*/  IADD3 R13, PT, PT, R15, 0x7fe00000, RZ ;  /* 0x7fe000000f0d7810 */ /* 0x000fcc0007ffe0ff */
[----:B------:R-:W-:-:S10]  /*3530*/  DMUL R20, R18, R12 ;  /* 0x0000000c12147228 */ /* 0x000fd40000000000 */
[----:B------:R-:W-:-:S13]  /*3540*/  FSETP.GTU.AND P0, PT, |R21|, 1.469367938527859385e-39, PT ;  /* 0x001000001500780b */ /* 0x000fda0003f0c200 */
[----:B------:R-:W-:Y:S05]  /*3550*/  @P0 BRA `(.L_x_106) ;  /* 0x0000000000880947 */ /* 0x000fea0003800000 */
[----:B------:R-:W-:Y:S01]  /*3560*/  DFMA R10, R18, -R10, R16 ;  /* 0x8000000a120a722b */ /* 0x000fe20000000010 */
[----:B------:R-:W-:-:S09]  /*3570*/  IMAD.MOV.U32 R12, RZ, RZ, RZ ;  /* 0x000000ffff0c7224 */ /* 0x000fd200078e00ff */
[C---:B------:R-:W-:Y:S02]  /*3580*/  FSETP.NEU.AND P0, PT, R11.reuse, RZ, PT ;  /* 0x000000ff0b00720b */ /* 0x040fe40003f0d000 */
[----:B------:R-:W-:-:S04]  /*3590*/  LOP3.LUT R10, R11, 0x3f847ae1, RZ, 0x3c, !PT ;  /* 0x3f847ae10b0a7812 */ /* 0x000fc800078e3cff */
[----:B------:R-:W-:-:S04]  /*35a0*/  LOP3.LUT R17, R10, 0x80000000, RZ, 0xc0, !PT ;  /* 0x800000000a117812 */ /* 0x000fc800078ec0ff */
[----:B------:R-:W-:-:S03]  /*35b0*/  LOP3.LUT R13, R17, R13, RZ, 0xfc, !PT ;  /* 0x0000000d110d7212 */ /* 0x000fc600078efcff */
[----:B------:R-:W-:Y:S05]  /*35c0*/  @!P0 BRA `(.L_x_106) ;  /* 0x00000000006c8947 */ /* 0x000fea0003800000 */
[----:B------:R-:W-:Y:S01]  /*35d0*/  IMAD.MOV R11, RZ, RZ, -R15 ;  /* 0x000000ffff0b7224 */ /* 0x000fe200078e0a0f */
[----:B------:R-:W-:Y:S01]  /*35e0*/  DMUL.RP R12, R18, R12 ;  /* 0x0000000c120c7228 */ /* 0x000fe20000008000 */
[----:B------:R-:W-:Y:S01]  /*35f0*/  IMAD.MOV.U32 R10, RZ, RZ, RZ ;  /* 0x000000ffff0a7224 */ /* 0x000fe200078e00ff */
[----:B------:R-:W-:-:S05]  /*3600*/  IADD3 R15, PT, PT, -R15, -0x43300000, RZ ;  /* 0xbcd000000f0f7810 */ /* 0x000fca0007ffe1ff */
[----:B------:R-:W-:-:S03]  /*3610*/  DFMA R10, R20, -R10, R18 ;  /* 0x8000000a140a722b */ /* 0x000fc60000000012 */
[----:B------:R-:W-:-:S07]  /*3620*/  LOP3.LUT R17, R13, R17, RZ, 0x3c, !PT ;  /* 0x000000110d117212 */ /* 0x000fce00078e3cff */
[----:B------:R-:W-:-:S04]  /*3630*/  FSETP.NEU.AND P0, PT, |R11|, R15, PT ;  /* 0x0000000f0b00720b */ /* 0x000fc80003f0d200 */
[----:B------:R-:W-:Y:S02]  /*3640*/  FSEL R20, R12, R20, !P0 ;  /* 0x000000140c147208 */ /* 0x000fe40004000000 */
[----:B------:R-:W-:Y:S01]  /*3650*/  FSEL R21, R17, R21, !P0 ;  /* 0x0000001511157208 */ /* 0x000fe20004000000 */
[----:B------:R-:W-:Y:S06]  /*3660*/  BRA `(.L_x_106) ;  /* 0x0000000000447947 */ /* 0x000fec0003800000 */
.L_x_105:
[----:B------:R-:W-:-:S14]  /*3670*/  DSETP.NAN.AND P0, PT, R12, R12, PT ;  /* 0x0000000c0c00722a */ /* 0x000fdc0003f08000 */
[----:B------:R-:W-:Y:S05]  /*3680*/  @P0 BRA `(.L_x_107) ;  /* 0x0000000000340947 */ /* 0x000fea0003800000 */
[----:B------:R-:W-:Y:S01]  /*3690*/  ISETP.NE.AND P0, PT, R26, R27, PT ;  /* 0x0000001b1a00720c */ /* 0x000fe20003f05270 */
[----:B------:R-:W-:Y:S01]  /*36a0*/  IMAD.MOV.U32 R21, RZ, RZ, -0x80000 ;  /* 0xfff80000ff157424 */ /* 0x000fe200078e00ff */
[----:B------:R-:W-:-:S11]  /*36b0*/  MOV R20, 0x0 ;  /* 0x0000000000147802 */ /* 0x000fd60000000f00 */
[----:B------:R-:W-:Y:S05]  /*36c0*/  @!P0 BRA `(.L_x_106) ;  /* 0x00000000002c8947 */ /* 0x000fea0003800000 */
[----:B------:R-:W-:Y:S02]  /*36d0*/  ISETP.NE.AND P0, PT, R26, 0x7ff00000, PT ;  /* 0x7ff000001a00780c */ /* 0x000fe40003f05270 */
[----:B------:R-:W-:Y:S02]  /*36e0*/  LOP3.LUT R12, R13, 0x3f847ae1, RZ, 0x3c, !PT ;  /* 0x3f847ae10d0c7812 */ /* 0x000fe400078e3cff */
[----:B------:R-:W-:Y:S02]  /*36f0*/  ISETP.EQ.OR P0, PT, R27, RZ, !P0 ;  /* 0x000000ff1b00720c */ /* 0x000fe40004702670 */
[----:B------:R-:W-:-:S11]  /*3700*/  LOP3.LUT R21, R12, 0x80000000, RZ, 0xc0, !PT ;  /* 0x800000000c157812 */ /* 0x000fd600078ec0ff */
[----:B------:R-:W-:Y:S01]  /*3710*/  @P0 LOP3.LUT R10, R21, 0x7ff00000, RZ, 0xfc, !PT ;  /* 0x7ff00000150a0812 */ /* 0x000fe200078efcff */
[----:B------:R-:W-:Y:S02]  /*3720*/  @!P0 IMAD.MOV.U32 R20, RZ, RZ, RZ ;  /* 0x000000ffff148224 */ /* 0x000fe400078e00ff */
[----:B------:R-:W-:Y:S02]  /*3730*/  @P0 IMAD.MOV.U32 R20, RZ, RZ, RZ ;  /* 0x000000ffff140224 */ /* 0x000fe400078e00ff */
[----:B------:R-:W-:Y:S01]  /*3740*/  @P0 IMAD.MOV.U32 R21, RZ, RZ, R10 ;  /* 0x000000ffff150224 */ /* 0x000fe200078e000a */
[----:B------:R-:W-:Y:S06]  /*3750*/  BRA `(.L_x_106) ;  /* 0x0000000000087947 */ /* 0x000fec0003800000 */
.L_x_107:
[----:B------:R-:W-:Y:S02]  /*3760*/  LOP3.LUT R21, R13, 0x80000, RZ, 0xfc, !PT ;  /* 0x000800000d157812 */ /* 0x000fe400078efcff */
[----:B------:R-:W-:-:S07]  /*3770*/  MOV R20, R12 ;  /* 0x0000000c00147202 */ /* 0x000fce0000000f00 */
.L_x_106:
[----:B------:R-:W-:Y:S05]  /*3780*/  BSYNC.RECONVERGENT B1 ;  /* 0x0000000000017941 */ /* 0x000fea0003800200 */
.L_x_104:
[----:B------:R-:W-:Y:S02]  /*3790*/  IMAD.MOV.U32 R15, RZ, RZ, 0x0 ;  /* 0x00000000ff0f7424 */ /* 0x000fe400078e00ff */
[----:B------:R-:W-:Y:S02]  /*37a0*/  IMAD.MOV.U32 R12, RZ, RZ, R20 ;  /* 0x000000ffff0c7224 */ /* 0x000fe400078e0014 */
[----:B------:R-:W-:Y:S01]  /*37b0*/  IMAD.MOV.U32 R13, RZ, RZ, R21 ;  /* 0x000000ffff0d7224 */ /* 0x000fe200078e0015 */
[----:B------:R-:W-:Y:S06]  /*37c0*/  RET.REL.NODEC R14 `(_Z6kerneliPdS_S_S_) ;  /* 0xffffffc80e0c7950 */ /* 0x000fec0003c3ffff */
        .type           $_Z6kerneliPdS_S_S_$__internal_accurate_pow,@function
        .size           $_Z6kerneliPdS_S_S_$__internal_accurate_pow,(.L_x_111 - $_Z6kerneliPdS_S_S_$__internal_accurate_pow)
$_Z6kerneliPdS_S_S_$__internal_accurate_pow:
[----:B------:R-:W-:Y:S01]  /*37d0*/  ISETP.GT.U32.AND P0, PT, R35, 0xfffff, PT ;  /* 0x000fffff2300780c */ /* 0x000fe20003f04070 */
[--C-:B------:R-:W-:Y:S01]  /*37e0*/  IMAD.MOV.U32 R14, RZ, RZ, R18.reuse ;  /* 0x000000ffff0e7224 */ /* 0x100fe200078e0012 */
[----:B------:R-:W-:Y:S01]  /*37f0*/  MOV R15, R35 ;  /* 0x00000023000f7202 */ /* 0x000fe20000000f00 */
[--C-:B------:R-:W-:Y:S01]  /*3800*/  IMAD.MOV.U32 R16, RZ, RZ, R35.reuse ;  /* 0x000000ffff107224 */ /* 0x100fe200078e0023 */
[----:B------:R-:W-:Y:S01]  /*3810*/  UMOV UR6, 0x7d2cafe2 ;  /* 0x7d2cafe200067882 */ /* 0x000fe20000000000 */
[----:B------:R-:W-:Y:S01]  /*3820*/  IMAD.MOV.U32 R20, RZ, RZ, R18 ;  /* 0x000000ffff147224 */ /* 0x000fe200078e0012 */
[----:B------:R-:W-:Y:S01]  /*3830*/  UMOV UR7, 0x3eb0f5ff ;  /* 0x3eb0f5ff00077882 */ /* 0x000fe20000000000 */
[----:B------:R-:W-:Y:S01]  /*3840*/  IMAD.MOV.U32 R30, RZ, RZ, RZ ;  /* 0x000000ffff1e7224 */ /* 0x000fe200078e00ff */
[----:B------:R-:W-:Y:S01]  /*3850*/  SHF.R.U32.HI R35, RZ, 0x14, R35 ;  /* 0x00000014ff237819 */ /* 0x000fe20000011623 */
[----:B------:R-:W-:Y:S01]  /*3860*/  IMAD.MOV.U32 R22, RZ, RZ, 0x41ad3b5a ;  /* 0x41ad3b5aff167424 */ /* 0x000fe200078e00ff */
[----:B------:R-:W-:Y:S01]  /*3870*/  UMOV UR8, 0x3b39803f ;  /* 0x3b39803f00087882 */ /* 0x000fe20000000000 */
[----:B------:R-:W-:Y:S01]  /*3880*/  IMAD.MOV.U32 R23, RZ, RZ, 0x3ed0f5d2 ;  /* 0x3ed0f5d2ff177424 */ /* 0x000fe200078e00ff */
[----:B------:R-:W-:Y:S01]  /*3890*/  UMOV UR9, 0x3c7abc9e ;  /* 0x3c7abc9e00097882 */ /* 0x000fe20000000000 */
[----:B------:R-:W-:-:S10]  /*38a0*/  @!P0 DMUL R14, R14, 1.80143985094819840000e+16 ;  /* 0x435000000e0e8828 */ /* 0x000fd40000000000 */
[----:B------:R-:W-:Y:S01]  /*38b0*/  @!P0 IMAD.MOV.U32 R16, RZ, RZ, R15 ;  /* 0x000000ffff108224 */ /* 0x000fe200078e000f */
[----:B------:R-:W-:Y:S01]  /*38c0*/  @!P0 LEA.HI R35, R15, 0xffffffca, RZ, 0xc ;  /* 0xffffffca0f238811 */ /* 0x000fe200078f60ff */
[----:B------:R-:W-:-:S03]  /*38d0*/  @!P0 IMAD.MOV.U32 R20, RZ, RZ, R14 ;  /* 0x000000ffff148224 */ /* 0x000fc600078e000e */
[----:B------:R-:W-:Y:S01]  /*38e0*/  LOP3.LUT R16, R16, 0x800fffff, RZ, 0xc0, !PT ;  /* 0x800fffff10107812 */ /* 0x000fe200078ec0ff */
[----:B------:R-:W-:-:S03]  /*38f0*/  VIADD R14, R35, 0xfffffc01 ;  /* 0xfffffc01230e7836 */ /* 0x000fc60000000000 */
[----:B------:R-:W-:-:S04]  /*3900*/  LOP3.LUT R21, R16, 0x3ff00000, RZ, 0xfc, !PT ;  /* 0x3ff0000010157812 */ /* 0x000fc800078efcff */
[----:B------:R-:W-:-:S13]  /*3910*/  ISETP.GE.U32.AND P1, PT, R21, 0x3ff6a09f, PT ;  /* 0x3ff6a09f1500780c */ /* 0x000fda0003f26070 */
[----:B------:R-:W-:Y:S01]  /*3920*/  @P1 IADD3 R17, PT, PT, R21, -0x100000, RZ ;  /* 0xfff0000015111810 */ /* 0x000fe20007ffe0ff */
[----:B------:R-:W-:-:S04]  /*3930*/  @P1 VIADD R14, R35, 0xfffffc02 ;  /* 0xfffffc02230e1836 */ /* 0x000fc80000000000 */
[----:B------:R-:W-:-:S06]  /*3940*/  @P1 IMAD.MOV.U32 R21, RZ, RZ, R17 ;  /* 0x000000ffff151224 */ /* 0x000fcc00078e0011 */
[C---:B------:R-:W-:Y:S02]  /*3950*/  DADD R18, R20.reuse, 1 ;  /* 0x3ff0000014127429 */ /* 0x040fe40000000000 */
[----:B------:R-:W-:-:S04]  /*3960*/  DADD R20, R20, -1 ;  /* 0xbff0000014147429 */ /* 0x000fc80000000000 */
[----:B------:R-:W0:Y:S02]  /*3970*/  MUFU.RCP64H R31, R19 ;  /* 0x00000013001f7308 */ /* 0x000e240000001800 */
[----:B0-----:R-:W-:-:S08]  /*3980*/  DFMA R16, -R18, R30, 1 ;  /* 0x3ff000001210742b */ /* 0x001fd0000000011e */
[----:B------:R-:W-:-:S08]  /*3990*/  DFMA R16, R16, R16, R16 ;  /* 0x000000101010722b */ /* 0x000fd00000000010 */
[----:B------:R-:W-:-:S08]  /*39a0*/  DFMA R30, R30, R16, R30 ;  /* 0x000000101e1e722b */ /* 0x000fd0000000001e */
[----:B------:R-:W-:-:S08]  /*39b0*/  DMUL R16, R20, R30 ;  /* 0x0000001e14107228 */ /* 0x000fd00000000000 */
[----:B------:R-:W-:-:S08]  /*39c0*/  DFMA R16, R20, R30, R16 ;  /* 0x0000001e1410722b */ /* 0x000fd00000000010 */
[----:B------:R-:W-:-:S08]  /*39d0*/  DMUL R28, R16, R16 ;  /* 0x00000010101c7228 */ /* 0x000fd00000000000 */
[----:B------:R-:W-:Y:S01]  /*39e0*/  DFMA R18, R28, UR6, R22 ;  /* 0x000000061c127c2b */ /* 0x000fe20008000016 */
[----:B------:R-:W-:Y:S01]  /*39f0*/  UMOV UR6, 0x75488a3f ;  /* 0x75488a3f00067882 */ /* 0x000fe20000000000 */
[----:B------:R-:W-:Y:S01]  /*3a00*/  UMOV UR7, 0x3ef3b20a ;  /* 0x3ef3b20a00077882 */ /* 0x000fe20000000000 */
[----:B------:R-:W-:-:S05]  /*3a10*/  DADD R22, R20, -R16 ;  /* 0x0000000014167229 */ /* 0x000fca0000000810 */
[----:B------:R-:W-:Y:S01]  /*3a20*/  DFMA R18, R28, R18, UR6 ;  /* 0x000000061c127e2b */ /* 0x000fe20008000012 */
[----:B------:R-:W-:Y:S01]  /*3a30*/  UMOV UR6, 0xe4faecd5 ;  /* 0xe4faecd500067882 */ /* 0x000fe20000000000 */
[----:B------:R-:W-:Y:S01]  /*3a40*/  UMOV UR7, 0x3f1745cd ;  /* 0x3f1745cd00077882 */ /* 0x000fe20000000000 */
[----:B------:R-:W-:-:S05]  /*3a50*/  DADD R22, R22, R22 ;  /* 0x0000000016167229 */ /* 0x000fca0000000016 */
[----:B------:R-:W-:Y:S01]  /*3a60*/  DFMA R18, R28, R18, UR6 ;  /* 0x000000061c127e2b */ /* 0x000fe20008000012 */
[----:B------:R-:W-:Y:S01]  /*3a70*/  UMOV UR6, 0x258a578b ;  /* 0x258a578b00067882 */ /* 0x000fe20000000000 */
[----:B------:R-:W-:Y:S01]  /*3a80*/  UMOV UR7, 0x3f3c71c7 ;  /* 0x3f3c71c700077882 */ /* 0x000fe20000000000 */
[-C--:B------:R-:W-:Y:S02]  /*3a90*/  DFMA R22, R20, -R16.reuse, R22 ;  /* 0x800000101416722b */ /* 0x080fe40000000016 */
[----:B------:R-:W-:-:S03]  /*3aa0*/  DMUL R20, R16, R16 ;  /* 0x0000001010147228 */ /* 0x000fc60000000000 */
[----:B------:R-:W-:Y:S01]  /*3ab0*/  DFMA R18, R28, R18, UR6 ;  /* 0x000000061c127e2b */ /* 0x000fe20008000012 */
[----:B------:R-:W-:Y:S01]  /*3ac0*/  UMOV UR6, 0x9242b910 ;  /* 0x9242b91000067882 */ /* 0x000fe20000000000 */
[----:B------:R-:W-:Y:S01]  /*3ad0*/  UMOV UR7, 0x3f624924 ;  /* 0x3f62492400077882 */ /* 0x000fe20000000000 */
[----:B------:R-:W-:-:S05]  /*3ae0*/  DMUL R22, R30, R22 ;  /* 0x000000161e167228 */ /* 0x000fca0000000000 */
[----:B------:R-:W-:Y:S01]  /*3af0*/  DFMA R26, R28, R18, UR6 ;  /* 0x000000061c1a7e2b */ /* 0x000fe20008000012 */
[----:B------:R-:W-:Y:S01]  /*3b00*/  UMOV UR6, 0x99999dfb ;  /* 0x99999dfb00067882 */ /* 0x000fe20000000000 */
[----:B------:R-:W-:-:S03]  /*3b10*/  UMOV UR7, 0x3f899999 ;  /* 0x3f89999900077882 */ /* 0x000fc60000000000 */
[----:B------:R-:W-:Y:S01]  /*3b20*/  IADD3 R33, PT, PT, R23, 0x100000, RZ ;  /* 0x0010000017217810 */ /* 0x000fe20007ffe0ff */
[----:B------:R-:W-:Y:S02]  /*3b30*/  IMAD.MOV.U32 R32, RZ, RZ, R22 ;  /* 0x000000ffff207224 */ /* 0x000fe400078e0016 */
[----:B------:R-:W-:Y:S01]  /*3b40*/  DFMA R26, R28, R26, UR6 ;  /* 0x000000061c1a7e2b */ /* 0x000fe2000800001a */
[----:B------:R-:W-:Y:S01]  /*3b50*/  UMOV UR6, 0x55555555 ;  /* 0x5555555500067882 */ /* 0x000fe20000000000 */
[----:B------:R-:W-:-:S06]  /*3b60*/  UMOV UR7, 0x3fb55555 ;  /* 0x3fb5555500077882 */ /* 0x000fcc0000000000 */
[----:B------:R-:W-:-:S08]  /*3b70*/  DFMA R18, R28, R26, UR6 ;  /* 0x000000061c127e2b */ /* 0x000fd0000800001a */
[----:B------:R-:W-:Y:S01]  /*3b80*/  DADD R24, -R18, UR6 ;  /* 0x0000000612187e29 */ /* 0x000fe20008000100 */
[----:B------:R-:W-:Y:S01]  /*3b90*/  UMOV UR6, 0xb9e7b0 ;  /* 0x00b9e7b000067882 */ /* 0x000fe20000000000 */
[----:B------:R-:W-:-:S06]  /*3ba0*/  UMOV UR7, 0x3c46a4cb ;  /* 0x3c46a4cb00077882 */ /* 0x000fcc0000000000 */
[----:B------:R-:W-:Y:S02]  /*3bb0*/  DFMA R28, R28, R26, R24 ;  /* 0x0000001a1c1c722b */ /* 0x000fe40000000018 */
[C---:B------:R-:W-:Y:S02]  /*3bc0*/  DMUL R24, R16.reuse, R20 ;  /* 0x0000001410187228 */ /* 0x040fe40000000000 */
[----:B------:R-:W-:-:S04]  /*3bd0*/  DFMA R26, R16, R16, -R20 ;  /* 0x00000010101a722b */ /* 0x000fc80000000814 */
[----:B------:R-:W-:Y:S01]  /*3be0*/  DADD R28, R28, -UR6 ;  /* 0x800000061c1c7e29 */ /* 0x000fe20008000000 */
[----:B------:R-:W-:Y:S01]  /*3bf0*/  UMOV UR6, 0x80000000 ;  /* 0x8000000000067882 */ /* 0x000fe20000000000 */
[C---:B------:R-:W-:Y:S01]  /*3c00*/  DFMA R30, R16.reuse, R20, -R24 ;  /* 0x00000014101e722b */ /* 0x040fe20000000818 */
[----:B------:R-:W-:Y:S01]  /*3c10*/  UMOV UR7, 0x43300000 ;  /* 0x4330000000077882 */ /* 0x000fe20000000000 */
[----:B------:R-:W-:-:S06]  /*3c20*/  DFMA R26, R16, R32, R26 ;  /* 0x00000020101a722b */ /* 0x000fcc000000001a */
[----:B------:R-:W-:Y:S02]  /*3c30*/  DFMA R30, R22, R20, R30 ;  /* 0x00000014161e722b */ /* 0x000fe4000000001e */
[----:B------:R-:W-:-:S06]  /*3c40*/  DADD R20, R18, R28 ;  /* 0x0000000012147229 */ /* 0x000fcc000000001c */
[----:B------:R-:W-:Y:S02]  /*3c50*/  DFMA R30, R16, R26, R30 ;  /* 0x0000001a101e722b */ /* 0x000fe4000000001e */
[----:B------:R-:W-:Y:S02]  /*3c60*/  DMUL R26, R20, R24 ;  /* 0x00000018141a7228 */ /* 0x000fe40000000000 */
[----:B------:R-:W-:-:S06]  /*3c70*/  DADD R32, R18, -R20 ;  /* 0x0000000012207229 */ /* 0x000fcc0000000814 */
[----:B------:R-:W-:Y:S02]  /*3c80*/  DFMA R18, R20, R24, -R26 ;  /* 0x000000181412722b */ /* 0x000fe4000000081a */
[----:B------:R-:W-:-:S06]  /*3c90*/  DADD R32, R28, R32 ;  /* 0x000000001c207229 */ /* 0x000fcc0000000020 */
[----:B------:R-:W-:-:S08]  /*3ca0*/  DFMA R18, R20, R30, R18 ;  /* 0x0000001e1412722b */ /* 0x000fd00000000012 */
[----:B------:R-:W-:-:S08]  /*3cb0*/  DFMA R24, R32, R24, R18 ;  /* 0x000000182018722b */ /* 0x000fd00000000012 */
[----:B------:R-:W-:-:S08]  /*3cc0*/  DADD R18, R26, R24 ;  /* 0x000000001a127229 */ /* 0x000fd00000000018 */
[--C-:B------:R-:W-:Y:S02]  /*3cd0*/  DADD R20, R16, R18.reuse ;  /* 0x0000000010147229 */ /* 0x100fe40000000012 */
[----:B------:R-:W-:-:S06]  /*3ce0*/  DADD R26, R26, -R18 ;  /* 0x000000001a1a7229 */ /* 0x000fcc0000000812 */
[----:B------:R-:W-:Y:S02]  /*3cf0*/  DADD R16, R16, -R20 ;  /* 0x0000000010107229 */ /* 0x000fe40000000814 */
[----:B------:R-:W-:-:S06]  /*3d00*/  DADD R26, R24, R26 ;  /* 0x00000000181a7229 */ /* 0x000fcc000000001a */
[----:B------:R-:W-:-:S08]  /*3d10*/  DADD R16, R18, R16 ;  /* 0x0000000012107229 */ /* 0x000fd00000000010 */
[----:B------:R-:W-:-:S08]  /*3d20*/  DADD R16, R26, R16 ;  /* 0x000000001a107229 */ /* 0x000fd00000000010 */
[----:B------:R-:W-:Y:S01]  /*3d30*/  DADD R22, R22, R16 ;  /* 0x0000000016167229 */ /* 0x000fe20000000010 */
[----:B------:R-:W-:Y:S01]  /*3d40*/  HFMA2 R17, -RZ, RZ, 3.59375, 0 ;  /* 0x43300000ff117431 */ /* 0x000fe200000001ff */
[----:B------:R-:W-:-:S06]  /*3d50*/  LOP3.LUT R16, R14, 0x80000000, RZ, 0x3c, !PT ;  /* 0x800000000e107812 */ /* 0x000fcc00078e3cff */
[----:B------:R-:W-:Y:S02]  /*3d60*/  DADD R18, R20, R22 ;  /* 0x0000000014127229 */ /* 0x000fe40000000016 */
[----:B------:R-:W-:Y:S01]  /*3d70*/  DADD R16, R16, -UR6 ;  /* 0x8000000610107e29 */ /* 0x000fe20008000000 */
[----:B------:R-:W-:Y:S01]  /*3d80*/  UMOV UR6, 0xfefa39ef ;  /* 0xfefa39ef00067882 */ /* 0x000fe20000000000 */
[----:B------:R-:W-:-:S04]  /*3d90*/  UMOV UR7, 0x3fe62e42 ;  /* 0x3fe62e4200077882 */ /* 0x000fc80000000000 */
[--C-:B------:R-:W-:Y:S02]  /*3da0*/  DADD R20, R20, -R18.reuse ;  /* 0x0000000014147229 */ /* 0x100fe40000000812 */
[----:B------:R-:W-:-:S06]  /*3db0*/  DFMA R14, R16, UR6, R18 ;  /* 0x00000006100e7c2b */ /* 0x000fcc0008000012 */
[----:B------:R-:W-:Y:S02]  /*3dc0*/  DADD R20, R22, R20 ;  /* 0x0000000016147229 */ /* 0x000fe40000000014 */
[----:B------:R-:W-:-:S08]  /*3dd0*/  DFMA R24, R16, -UR6, R14 ;  /* 0x8000000610187c2b */ /* 0x000fd0000800000e */
[----:B------:R-:W-:-:S08]  /*3de0*/  DADD R24, -R18, R24 ;  /* 0x0000000012187229 */ /* 0x000fd00000000118 */
[----:B------:R-:W-:-:S08]  /*3df0*/  DADD R20, R20, -R24 ;  /* 0x0000000014147229 */ /* 0x000fd00000000818 */
[----:B------:R-:W-:-:S08]  /*3e00*/  DFMA R20, R16, UR8, R20 ;  /* 0x0000000810147c2b */ /* 0x000fd00008000014 */
[----:B------:R-:W-:-:S08]  /*3e10*/  DADD R16, R14, R20 ;  /* 0x000000000e107229 */ /* 0x000fd00000000014 */
[----:B------:R-:W-:Y:S02]  /*3e20*/  DADD R14, R14, -R16 ;  /* 0x000000000e0e7229 */ /* 0x000fe40000000810 */
[----:B------:R-:W-:-:S06]  /*3e30*/  DMUL R18, R16, 2 ;  /* 0x4000000010127828 */ /* 0x000fcc0000000000 */
[----:B------:R-:W-:Y:S02]  /*3e40*/  DADD R14, R20, R14 ;  /* 0x00000000140e7229 */ /* 0x000fe4000000000e */
[----:B------:R-:W-:-:S08]  /*3e50*/  DFMA R22, R16, 2, -R18 ;  /* 0x400000001016782b */ /* 0x000fd00000000812 */
[----:B------:R-:W-:Y:S01]  /*3e60*/  DFMA R22, R14, 2, R22 ;  /* 0x400000000e16782b */ /* 0x000fe20000000016 */
[----:B------:R-:W-:Y:S02]  /*3e70*/  IMAD.MOV.U32 R14, RZ, RZ, 0x652b82fe ;  /* 0x652b82feff0e7424 */ /* 0x000fe400078e00ff */
[----:B------:R-:W-:-:S05]  /*3e80*/  IMAD.MOV.U32 R15, RZ, RZ, 0x3ff71547 ;  /* 0x3ff71547ff0f7424 */ /* 0x000fca00078e00ff */
[----:B------:R-:W-:-:S08]  /*3e90*/  DADD R16, R18, R22 ;  /* 0x0000000012107229 */ /* 0x000fd00000000016 */
[----:B------:R-:W-:Y:S02]  /*3ea0*/  DFMA R14, R16, R14, 6.75539944105574400000e+15 ;  /* 0x43380000100e742b */ /* 0x000fe4000000000e */
[----:B------:R-:W-:Y:S01]  /*3eb0*/  FSETP.GEU.AND P0, PT, |R17|, 4.1917929649353027344, PT ;  /* 0x4086232b1100780b */ /* 0x000fe20003f0e200 */
[----:B------:R-:W-:-:S05]  /*3ec0*/  DADD R18, R18, -R16 ;  /* 0x0000000012127229 */ /* 0x000fca0000000810 */
[----:B------:R-:W-:-:S03]  /*3ed0*/  DADD R20, R14, -6.75539944105574400000e+15 ;  /* 0xc33800000e147429 */ /* 0x000fc60000000000 */
[----:B------:R-:W-:-:S05]  /*3ee0*/  DADD R22, R22, R18 ;  /* 0x0000000016167229 */ /* 0x000fca0000000012 */
[----:B------:R-:W-:Y:S01]  /*3ef0*/  DFMA R24, R20, -UR6, R16 ;  /* 0x8000000614187c2b */ /* 0x000fe20008000010 */
[----:B------:R-:W-:Y:S01]  /*3f00*/  UMOV UR6, 0x3b39803f ;  /* 0x3b39803f00067882 */ /* 0x000fe20000000000 */
[----:B------:R-:W-:-:S06]  /*3f10*/  UMOV UR7, 0x3c7abc9e ;  /* 0x3c7abc9e00077882 */ /* 0x000fcc0000000000 */
[----:B------:R-:W-:Y:S01]  /*3f20*/  DFMA R20, R20, -UR6, R24 ;  /* 0x8000000614147c2b */ /* 0x000fe20008000018 */
[----:B------:R-:W-:Y:S01]  /*3f30*/  UMOV UR6, 0x69ce2bdf ;  /* 0x69ce2bdf00067882 */ /* 0x000fe20000000000 */
[----:B------:R-:W-:Y:S01]  /*3f40*/  IMAD.MOV.U32 R24, RZ, RZ, -0x35dec16 ;  /* 0xfca213eaff187424 */ /* 0x000fe200078e00ff */
[----:B------:R-:W-:Y:S01]  /*3f50*/  MOV R25, 0x3e928af3 ;  /* 0x3e928af300197802 */ /* 0x000fe20000000f00 */
[----:B------:R-:W-:-:S05]  /*3f60*/  UMOV UR7, 0x3e5ade15 ;  /* 0x3e5ade1500077882 */ /* 0x000fca0000000000 */
[----:B------:R-:W-:Y:S01]  /*3f70*/  DFMA R24, R20, UR6, R24 ;  /* 0x0000000614187c2b */ /* 0x000fe20008000018 */
[----:B------:R-:W-:Y:S01]  /*3f80*/  UMOV UR6, 0x62401315 ;  /* 0x6240131500067882 */ /* 0x000fe20000000000 */
[----:B------:R-:W-:-:S06]  /*3f90*/  UMOV UR7, 0x3ec71dee ;  /* 0x3ec71dee00077882 */ /* 0x000fcc0000000000 */
[----:B------:R-:W-:Y:S01]  /*3fa0*/  DFMA R24, R20, R24, UR6 ;  /* 0x0000000614187e2b */ /* 0x000fe20008000018 */
        /* <DEDUP_REMOVED lines=20> */
[----:B------:R-:W-:-:S08]  /*40f0*/  DFMA R24, R20, R24, UR6 ;  /* 0x0000000614187e2b */ /* 0x000fd00008000018 */
[----:B------:R-:W-:-:S08]  /*4100*/  DFMA R24, R20, R24, 1 ;  /* 0x3ff000001418742b */ /* 0x000fd00000000018 */
[----:B------:R-:W-:-:S10]  /*4110*/  DFMA R20, R20, R24, 1 ;  /* 0x3ff000001414742b */ /* 0x000fd40000000018 */
[----:B------:R-:W-:Y:S02]  /*4120*/  IMAD R19, R14, 0x100000, R21 ;  /* 0x001000000e137824 */ /* 0x000fe400078e0215 */
[----:B------:R-:W-:Y:S01]  /*4130*/  IMAD.MOV.U32 R18, RZ, RZ, R20 ;  /* 0x000000ffff127224 */ /* 0x000fe200078e0014 */
[----:B------:R-:W-:Y:S06]  /*4140*/  @!P0 BRA `(.L_x_108) ;  /* 0x0000000000308947 */ /* 0x000fec0003800000 */
[----:B------:R-:W-:Y:S01]  /*4150*/  FSETP.GEU.AND P1, PT, |R17|, 4.2275390625, PT ;  /* 0x408748001100780b */ /* 0x000fe20003f2e200 */
[C---:B------:R-:W-:Y:S02]  /*4160*/  DADD R18, R16.reuse, +INF ;  /* 0x7ff0000010127429 */ /* 0x040fe40000000000 */
[----:B------:R-:W-:-:S08]  /*4170*/  DSETP.GEU.AND P0, PT, R16, RZ, PT ;  /* 0x000000ff1000722a */ /* 0x000fd00003f0e000 */
[----:B------:R-:W-:Y:S02]  /*4180*/  FSEL R18, R18, RZ, P0 ;  /* 0x000000ff12127208 */ /* 0x000fe40000000000 */
[----:B------:R-:W-:Y:S02]  /*4190*/  @!P1 LEA.HI R15, R14, R14, RZ, 0x1 ;  /* 0x0000000e0e0f9211 */ /* 0x000fe400078f08ff */
[----:B------:R-:W-:Y:S02]  /*41a0*/  FSEL R19, R19, RZ, P0 ;  /* 0x000000ff13137208 */ /* 0x000fe40000000000 */
[----:B------:R-:W-:-:S04]  /*41b0*/  @!P1 SHF.R.S32.HI R15, RZ, 0x1, R15 ;  /* 0x00000001ff0f9819 */ /* 0x000fc8000001140f */
[----:B------:R-:W-:Y:S01]  /*41c0*/  @!P1 LEA R21, R15, R21, 0x14 ;  /* 0x000000150f159211 */ /* 0x000fe200078ea0ff */
[----:B------:R-:W-:-:S05]  /*41d0*/  @!P1 IMAD.IADD R14, R14, 0x1, -R15 ;  /* 0x000000010e0e9824 */ /* 0x000fca00078e0a0f */
[----:B------:R-:W-:Y:S01]  /*41e0*/  @!P1 LEA R15, R14, 0x3ff00000, 0x14 ;  /* 0x3ff000000e0f9811 */ /* 0x000fe200078ea0ff */
[----:B------:R-:W-:-:S06]  /*41f0*/  @!P1 IMAD.MOV.U32 R14, RZ, RZ, RZ ;  /* 0x000000ffff0e9224 */ /* 0x000fcc00078e00ff */
[----:B------:R-:W-:-:S11]  /*4200*/  @!P1 DMUL R18, R20, R14 ;  /* 0x0000000e14129228 */ /* 0x000fd60000000000 */
.L_x_108:
[----:B------:R-:W-:Y:S01]  /*4210*/  DFMA R22, R22, R18, R18 ;  /* 0x000000121616722b */ /* 0x000fe20000000012 */
[----:B------:R-:W-:Y:S01]  /*4220*/  IMAD.MOV.U32 R35, RZ, RZ, 0x0 ;  /* 0x00000000ff237424 */ /* 0x000fe200078e00ff */
[----:B------:R-:W-:-:S08]  /*4230*/  DSETP.NEU.AND P0, PT, |R18|, +INF , PT ;  /* 0x7ff000001200742a */ /* 0x000fd00003f0d200 */
[----:B------:R-:W-:Y:S02]  /*4240*/  FSEL R18, R18, R22, !P0 ;  /* 0x0000001612127208 */ /* 0x000fe40004000000 */
[----:B------:R-:W-:Y:S01]  /*4250*/  FSEL R19, R19, R23, !P0 ;  /* 0x0000001713137208 */ /* 0x000fe20004000000 */
[----:B------:R-:W-:Y:S06]  /*4260*/  RET.REL.NODEC R34 `(_Z6kerneliPdS_S_S_) ;  /* 0xffffffbc22647950 */ /* 0x000fec0003c3ffff */
.L_x_109:
[----:B------:R-:W-:-:S00]  /*4270*/  BRA `(.L_x_109) ;  /* 0xfffffffc00fc7947 */ /* 0x000fc0000383ffff */
[----:B------:R-:W-:-:S00]  /*4280*/  NOP ;  /* 0x0000000000007918 */ /* 0x000fc00000000000 */
[----:B------:R-:W-:-:S00]  /*4290*/  NOP ;  /* 0x0000000000007918 */ /* 0x000fc00000000000 */
[----:B------:R-:W-:-:S00]  /*42a0*/  NOP ;  /* 0x0000000000007918 */ /* 0x000fc00000000000 */
[----:B------:R-:W-:-:S00]  /*42b0*/  NOP ;  /* 0x0000000000007918 */ /* 0x000fc00000000000 */
[----:B------:R-:W-:-:S00]  /*42c0*/  NOP ;  /* 0x0000000000007918 */ /* 0x000fc00000000000 */
[----:B------:R-:W-:-:S00]  /*42d0*/  NOP ;  /* 0x0000000000007918 */ /* 0x000fc00000000000 */
[----:B------:R-:W-:-:S00]  /*42e0*/  NOP ;  /* 0x0000000000007918 */ /* 0x000fc00000000000 */
[----:B------:R-:W-:-:S00]  /*42f0*/  NOP ;  /* 0x0000000000007918 */ /* 0x000fc00000000000 */
.L_x_111:


//--------------------- .nv.shared.reserved.0     --------------------------
	.section	.nv.shared.reserved.0,"aw",@nobits
	.weak		__nv_reservedSMEM_offset_0_alias
	.size		__nv_reservedSMEM_offset_0_alias, 0, 64
	.other		__nv_reservedSMEM_offset_0_alias,@"STO_CUDA_RESERVED_SHARED STV_DEFAULT"
__nv_reservedSMEM_offset_0_alias:
	.zero		0
	.zero		64


//--------------------- .nv.constant0._Z6kerneliPdS_S_S_ --------------------------
	.section	.nv.constant0._Z6kerneliPdS_S_S_,"a",@progbits
	.sectionflags	@""
	.align	4
.nv.constant0._Z6kerneliPdS_S_S_:
	.zero		936


//--------------------- SYMBOLS --------------------------

	.type		.nv.reservedSmem.offset0,@object
	.size		.nv.reservedSmem.offset0,0x4
